//
// Generated by NVIDIA NVVM Compiler
//
// Compiler Build ID: CL-36424714
// Cuda compilation tools, release 13.0, V13.0.88
// Based on NVVM 20.0.0
//

.version 9.0
.target sm_100
.address_size 64

	// .globl	msw_batch_f32
.func  (.param .align 16 .b8 func_retval0[16]) __internal_trig_reduction_slowpathd
(
	.param .b64 __internal_trig_reduction_slowpathd_param_0
)
;
.const .align 4 .f32 MSW_TWO_PI_F = 0f40C90FDB;
.const .align 4 .f32 MSW_SQRT_HALF_F = 0f3F3504F3;
.extern .shared .align 16 .b8 shmem[];
.global .align 8 .b8 __cudart_i2opi_d[144] = {8, 93, 141, 31, 177, 95, 251, 107, 234, 146, 82, 138, 247, 57, 7, 61, 123, 241, 229, 235, 199, 186, 39, 117, 45, 234, 95, 158, 102, 63, 70, 79, 183, 9, 203, 39, 207, 126, 54, 109, 31, 109, 10, 90, 139, 17, 47, 239, 15, 152, 5, 222, 255, 151, 248, 31, 59, 40, 249, 189, 139, 95, 132, 156, 244, 57, 83, 131, 57, 214, 145, 57, 65, 126, 95, 180, 38, 112, 156, 233, 132, 68, 187, 46, 245, 53, 130, 232, 62, 167, 41, 177, 28, 235, 29, 254, 28, 146, 209, 9, 234, 46, 73, 6, 224, 210, 77, 66, 58, 110, 36, 183, 97, 197, 187, 222, 171, 99, 81, 254, 65, 144, 67, 60, 153, 149, 98, 219, 192, 221, 52, 245, 209, 87, 39, 252, 41, 21, 68, 78, 110, 131, 249, 162};
.global .align 16 .b8 __cudart_sin_cos_coeffs[128] = {70, 210, 176, 44, 241, 229, 90, 190, 146, 227, 172, 105, 227, 29, 199, 62, 161, 98, 219, 25, 160, 1, 42, 191, 24, 8, 17, 17, 17, 17, 129, 63, 84, 85, 85, 85, 85, 85, 197, 191, 0, 0, 0, 0, 0, 0, 0, 0, 0, 0, 0, 0, 0, 0, 0, 0, 100, 129, 253, 32, 131, 255, 168, 189, 40, 133, 239, 193, 167, 238, 33, 62, 217, 230, 6, 142, 79, 126, 146, 190, 233, 188, 221, 25, 160, 1, 250, 62, 71, 93, 193, 22, 108, 193, 86, 191, 81, 85, 85, 85, 85, 85, 165, 63, 0, 0, 0, 0, 0, 0, 224, 191, 0, 0, 0, 0, 0, 0, 240, 63};

.visible .entry msw_batch_f32(
	.param .u64 .ptr .align 1 msw_batch_f32_param_0,
	.param .u64 .ptr .align 1 msw_batch_f32_param_1,
	.param .u32 msw_batch_f32_param_2,
	.param .u32 msw_batch_f32_param_3,
	.param .u32 msw_batch_f32_param_4,
	.param .u64 .ptr .align 1 msw_batch_f32_param_5
)
{
	.reg .pred 	%p<36>;
	.reg .b32 	%r<114>;
	.reg .b32 	%f<46>;
	.reg .b64 	%rd<41>;
	.reg .b64 	%fd<83>;

	ld.param.u64 	%rd3, [msw_batch_f32_param_0];
	ld.param.u64 	%rd4, [msw_batch_f32_param_1];
	ld.param.u32 	%r46, [msw_batch_f32_param_2];
	ld.param.u32 	%r48, [msw_batch_f32_param_3];
	ld.param.u32 	%r47, [msw_batch_f32_param_4];
	ld.param.u64 	%rd5, [msw_batch_f32_param_5];
	cvta.to.global.u64 	%rd1, %rd5;
	mov.u32 	%r1, %ctaid.y;
	setp.ge.s32 	%p1, %r1, %r48;
	@%p1 bra 	$L__BB0_34;
	cvta.to.global.u64 	%rd6, %rd4;
	mul.wide.u32 	%rd7, %r1, 4;
	add.s64 	%rd8, %rd6, %rd7;
	ld.global.nc.u32 	%r2, [%rd8];
	setp.lt.s32 	%p2, %r2, 1;
	@%p2 bra 	$L__BB0_34;
	add.s32 	%r49, %r47, %r2;
	add.s32 	%r3, %r49, -1;
	mul.lo.s32 	%r50, %r1, %r46;
	shl.b32 	%r4, %r50, 1;
	mov.u32 	%r51, %ctaid.x;
	mov.u32 	%r5, %ntid.x;
	mul.lo.s32 	%r107, %r51, %r5;
	mov.u32 	%r7, %tid.x;
	add.s32 	%r104, %r107, %r7;
	mov.u32 	%r52, %nctaid.x;
	mul.lo.s32 	%r9, %r52, %r5;
	min.s32 	%r10, %r3, %r46;
	setp.ge.s32 	%p3, %r104, %r10;
	@%p3 bra 	$L__BB0_9;
	add.s32 	%r53, %r104, %r9;
	max.s32 	%r54, %r10, %r53;
	setp.lt.s32 	%p4, %r53, %r10;
	selp.u32 	%r55, 1, 0, %p4;
	add.s32 	%r56, %r53, %r55;
	sub.s32 	%r57, %r54, %r56;
	div.u32 	%r58, %r57, %r9;
	add.s32 	%r11, %r58, %r55;
	and.b32  	%r59, %r11, 3;
	setp.eq.s32 	%p5, %r59, 3;
	@%p5 bra 	$L__BB0_6;
	add.s32 	%r61, %r11, 1;
	and.b32  	%r12, %r61, 3;
	mov.b32 	%r103, 0;
	mul.wide.s32 	%rd11, %r46, 4;
$L__BB0_5:
	.pragma "nounroll";
	add.s32 	%r62, %r104, %r4;
	mul.wide.s32 	%rd9, %r62, 4;
	add.s64 	%rd10, %rd1, %rd9;
	mov.b32 	%r63, 2143289344;
	st.global.u32 	[%rd10], %r63;
	add.s64 	%rd12, %rd10, %rd11;
	st.global.u32 	[%rd12], %r63;
	add.s32 	%r104, %r104, %r9;
	add.s32 	%r103, %r103, 1;
	setp.ne.s32 	%p6, %r103, %r12;
	@%p6 bra 	$L__BB0_5;
$L__BB0_6:
	setp.lt.u32 	%p7, %r11, 3;
	@%p7 bra 	$L__BB0_9;
	mul.wide.s32 	%rd15, %r46, 4;
	mul.wide.s32 	%rd17, %r9, 4;
	shl.b32 	%r66, %r9, 2;
$L__BB0_8:
	add.s32 	%r64, %r104, %r4;
	mul.wide.s32 	%rd13, %r64, 4;
	add.s64 	%rd14, %rd1, %rd13;
	mov.b32 	%r65, 2143289344;
	st.global.u32 	[%rd14], %r65;
	add.s64 	%rd16, %rd14, %rd15;
	st.global.u32 	[%rd16], %r65;
	add.s64 	%rd18, %rd14, %rd17;
	st.global.u32 	[%rd18], %r65;
	add.s64 	%rd19, %rd18, %rd15;
	st.global.u32 	[%rd19], %r65;
	add.s64 	%rd20, %rd18, %rd17;
	st.global.u32 	[%rd20], %r65;
	add.s64 	%rd21, %rd20, %rd15;
	st.global.u32 	[%rd21], %r65;
	add.s64 	%rd22, %rd20, %rd17;
	st.global.u32 	[%rd22], %r65;
	add.s64 	%rd23, %rd22, %rd15;
	st.global.u32 	[%rd23], %r65;
	add.s32 	%r104, %r66, %r104;
	setp.lt.s32 	%p8, %r104, %r10;
	@%p8 bra 	$L__BB0_8;
$L__BB0_9:
	shl.b32 	%r67, %r2, 2;
	mov.u32 	%r68, shmem;
	add.s32 	%r20, %r68, %r67;
	setp.ge.u32 	%p9, %r7, %r2;
	@%p9 bra 	$L__BB0_12;
	cvt.rn.f32.u32 	%f5, %r2;
	mov.f32 	%f6, 0f40C90FDB;
	div.rn.f32 	%f1, %f6, %f5;
	mov.u32 	%r106, %r7;
$L__BB0_11:
	cvt.rn.f32.s32 	%f7, %r106;
	mul.f32 	%f8, %f1, %f7;
	sin.approx.f32 	%f9, %f8;
	cos.approx.f32 	%f10, %f8;
	shl.b32 	%r69, %r106, 2;
	add.s32 	%r70, %r20, %r69;
	st.shared.f32 	[%r70], %f9;
	add.s32 	%r72, %r68, %r69;
	st.shared.f32 	[%r72], %f10;
	add.s32 	%r106, %r106, %r5;
	setp.lt.s32 	%p10, %r106, %r2;
	@%p10 bra 	$L__BB0_11;
$L__BB0_12:
	bar.sync 	0;
	setp.ge.s32 	%p11, %r107, %r46;
	@%p11 bra 	$L__BB0_34;
	cvt.rn.f64.u32 	%fd19, %r2;
	mov.f64 	%fd20, 0d401921FB4D12D84A;
	div.rn.f64 	%fd1, %fd20, %fd19;
	cvta.to.global.u64 	%rd2, %rd3;
	add.s32 	%r75, %r46, -1;
	mov.u64 	%rd28, __cudart_sin_cos_coeffs;
	mul.wide.s32 	%rd39, %r46, 4;
$L__BB0_14:
	max.s32 	%r24, %r107, %r3;
	add.s32 	%r73, %r5, %r107;
	add.s32 	%r74, %r73, -1;
	min.u32 	%r25, %r74, %r75;
	setp.gt.s32 	%p12, %r24, %r25;
	@%p12 bra 	$L__BB0_33;
	sub.s32 	%r76, %r2, %r24;
	add.s32 	%r26, %r76, %r25;
	setp.ge.s32 	%p13, %r7, %r26;
	@%p13 bra 	$L__BB0_18;
	sub.s32 	%r77, %r24, %r2;
	add.s32 	%r27, %r77, 1;
	mov.u32 	%r108, %r7;
$L__BB0_17:
	add.s32 	%r78, %r27, %r108;
	mul.wide.s32 	%rd24, %r78, 4;
	add.s64 	%rd25, %rd2, %rd24;
	ld.global.nc.f32 	%f11, [%rd25];
	shl.b32 	%r79, %r2, 2;
	mov.u32 	%r80, shmem;
	add.s32 	%r81, %r80, %r79;
	add.s32 	%r82, %r81, %r79;
	shl.b32 	%r83, %r108, 2;
	add.s32 	%r84, %r82, %r83;
	st.shared.f32 	[%r84], %f11;
	add.s32 	%r108, %r108, %r5;
	setp.lt.s32 	%p14, %r108, %r26;
	@%p14 bra 	$L__BB0_17;
$L__BB0_18:
	bar.sync 	0;
	add.s32 	%r30, %r107, %r7;
	setp.lt.s32 	%p15, %r30, %r24;
	setp.gt.s32 	%p16, %r30, %r25;
	or.pred  	%p17, %p15, %p16;
	@%p17 bra 	$L__BB0_32;
	neg.s32 	%r110, %r2;
	shl.b32 	%r85, %r30, 2;
	shl.b32 	%r86, %r24, 2;
	sub.s32 	%r87, %r85, %r86;
	mov.u32 	%r88, shmem;
	mad.lo.s32 	%r89, %r2, 12, %r88;
	add.s32 	%r90, %r89, %r87;
	add.s32 	%r109, %r90, -4;
	mov.f64 	%fd77, 0d0000000000000000;
	mov.f64 	%fd78, %fd77;
	mov.f64 	%fd79, %fd77;
$L__BB0_20:
	.pragma "nounroll";
	mov.f64 	%fd22, 0d0000000000000000;
	mov.f64 	%fd23, 0d7FF0000000000000;
	mul.rn.f64 	%fd80, %fd23, %fd22;
	mul.f64 	%fd6, %fd1, %fd77;
	setp.eq.f64 	%p18, %fd6, 0d7FF0000000000000;
	mov.b32 	%r111, 0;
	@%p18 bra 	$L__BB0_23;
	mul.f64 	%fd24, %fd6, 0d3FE45F306DC9C883;
	cvt.rni.s32.f64 	%r111, %fd24;
	cvt.rn.f64.s32 	%fd25, %r111;
	fma.rn.f64 	%fd26, %fd25, 0dBFF921FB54442D18, %fd6;
	fma.rn.f64 	%fd27, %fd25, 0dBC91A62633145C00, %fd26;
	fma.rn.f64 	%fd80, %fd25, 0dB97B839A252049C0, %fd27;
	setp.ltu.f64 	%p19, %fd6, 0d41E0000000000000;
	@%p19 bra 	$L__BB0_23;
	{ // callseq 0, 0
	.param .b64 param0;
	st.param.f64 	[param0], %fd6;
	.param .align 16 .b8 retval0[16];
	call.uni (retval0), 
	__internal_trig_reduction_slowpathd, 
	(
	param0
	);
	ld.param.f64 	%fd80, [retval0];
	ld.param.b32 	%r111, [retval0+8];
	} // callseq 0
$L__BB0_23:
	mov.f64 	%fd29, 0d0000000000000000;
	mov.f64 	%fd30, 0d7FF0000000000000;
	mul.rn.f64 	%fd82, %fd30, %fd29;
	shl.b32 	%r94, %r111, 6;
	cvt.u64.u32 	%rd26, %r94;
	and.b64  	%rd27, %rd26, 64;
	add.s64 	%rd29, %rd28, %rd27;
	mul.rn.f64 	%fd31, %fd80, %fd80;
	and.b32  	%r95, %r111, 1;
	setp.eq.b32 	%p21, %r95, 1;
	selp.f64 	%fd32, 0dBDA8FF8320FD8164, 0d3DE5DB65F9785EBA, %p21;
	ld.global.nc.v2.f64 	{%fd33, %fd34}, [%rd29];
	fma.rn.f64 	%fd35, %fd32, %fd31, %fd33;
	fma.rn.f64 	%fd36, %fd35, %fd31, %fd34;
	ld.global.nc.v2.f64 	{%fd37, %fd38}, [%rd29+16];
	fma.rn.f64 	%fd39, %fd36, %fd31, %fd37;
	fma.rn.f64 	%fd40, %fd39, %fd31, %fd38;
	ld.global.nc.v2.f64 	{%fd41, %fd42}, [%rd29+32];
	fma.rn.f64 	%fd43, %fd40, %fd31, %fd41;
	fma.rn.f64 	%fd44, %fd43, %fd31, %fd42;
	fma.rn.f64 	%fd45, %fd44, %fd80, %fd80;
	fma.rn.f64 	%fd46, %fd44, %fd31, 0d3FF0000000000000;
	selp.f64 	%fd47, %fd46, %fd45, %p21;
	and.b32  	%r96, %r111, 2;
	setp.eq.s32 	%p22, %r96, 0;
	sub.f64 	%fd48, %fd29, %fd47;
	selp.f64 	%fd11, %fd47, %fd48, %p22;
	mov.b32 	%r113, 1;
	@%p18 bra 	$L__BB0_27;
	mul.f64 	%fd49, %fd6, 0d3FE45F306DC9C883;
	cvt.rni.s32.f64 	%r112, %fd49;
	cvt.rn.f64.s32 	%fd50, %r112;
	fma.rn.f64 	%fd51, %fd50, 0dBFF921FB54442D18, %fd6;
	fma.rn.f64 	%fd52, %fd50, 0dBC91A62633145C00, %fd51;
	fma.rn.f64 	%fd82, %fd50, 0dB97B839A252049C0, %fd52;
	setp.ltu.f64 	%p23, %fd6, 0d41E0000000000000;
	@%p23 bra 	$L__BB0_26;
	{ // callseq 1, 0
	.param .b64 param0;
	st.param.f64 	[param0], %fd6;
	.param .align 16 .b8 retval0[16];
	call.uni (retval0), 
	__internal_trig_reduction_slowpathd, 
	(
	param0
	);
	ld.param.f64 	%fd82, [retval0];
	ld.param.b32 	%r112, [retval0+8];
	} // callseq 1
$L__BB0_26:
	add.s32 	%r113, %r112, 1;
$L__BB0_27:
	shl.b32 	%r98, %r113, 6;
	cvt.u64.u32 	%rd30, %r98;
	and.b64  	%rd31, %rd30, 64;
	add.s64 	%rd33, %rd28, %rd31;
	mul.rn.f64 	%fd54, %fd82, %fd82;
	and.b32  	%r99, %r113, 1;
	setp.eq.b32 	%p24, %r99, 1;
	selp.f64 	%fd55, 0dBDA8FF8320FD8164, 0d3DE5DB65F9785EBA, %p24;
	ld.global.nc.v2.f64 	{%fd56, %fd57}, [%rd33];
	fma.rn.f64 	%fd58, %fd55, %fd54, %fd56;
	fma.rn.f64 	%fd59, %fd58, %fd54, %fd57;
	ld.global.nc.v2.f64 	{%fd60, %fd61}, [%rd33+16];
	fma.rn.f64 	%fd62, %fd59, %fd54, %fd60;
	fma.rn.f64 	%fd63, %fd62, %fd54, %fd61;
	ld.global.nc.v2.f64 	{%fd64, %fd65}, [%rd33+32];
	fma.rn.f64 	%fd66, %fd63, %fd54, %fd64;
	fma.rn.f64 	%fd67, %fd66, %fd54, %fd65;
	fma.rn.f64 	%fd68, %fd67, %fd82, %fd82;
	fma.rn.f64 	%fd69, %fd67, %fd54, 0d3FF0000000000000;
	selp.f64 	%fd70, %fd69, %fd68, %p24;
	and.b32  	%r100, %r113, 2;
	setp.eq.s32 	%p25, %r100, 0;
	mov.f64 	%fd71, 0d0000000000000000;
	sub.f64 	%fd72, %fd71, %fd70;
	selp.f64 	%fd73, %fd70, %fd72, %p25;
	ld.shared.f32 	%f12, [%r109];
	cvt.f64.f32 	%fd74, %f12;
	fma.rn.f64 	%fd79, %fd73, %fd74, %fd79;
	fma.rn.f64 	%fd78, %fd11, %fd74, %fd78;
	add.f64 	%fd77, %fd77, 0d3FF0000000000000;
	add.s32 	%r110, %r110, 1;
	setp.ne.s32 	%p26, %r110, 0;
	add.s32 	%r109, %r109, -4;
	@%p26 bra 	$L__BB0_20;
	abs.f64 	%fd75, %fd79;
	setp.leu.f64 	%p27, %fd75, 0d3F50624DD2F1A9FC;
	@%p27 bra 	$L__BB0_30;
	div.rn.f64 	%fd76, %fd78, %fd79;
	cvt.rn.f32.f64 	%f13, %fd76;
	abs.f32 	%f14, %f13;
	setp.gt.f32 	%p29, %f14, 0f3F800000;
	rcp.approx.ftz.f32 	%f15, %f14;
	selp.f32 	%f16, %f15, %f14, %p29;
	mul.f32 	%f17, %f16, %f16;
	fma.rn.f32 	%f18, %f17, 0f3B2090AA, 0fBC6BE14F;
	fma.rn.f32 	%f19, %f18, %f17, 0f3D23397E;
	fma.rn.f32 	%f20, %f19, %f17, 0fBD948A7A;
	fma.rn.f32 	%f21, %f20, %f17, 0f3DD76B21;
	fma.rn.f32 	%f22, %f21, %f17, 0fBE111E88;
	fma.rn.f32 	%f23, %f22, %f17, 0f3E4CAF60;
	fma.rn.f32 	%f24, %f23, %f17, 0fBEAAAA27;
	mul.f32 	%f25, %f17, %f24;
	fma.rn.f32 	%f26, %f25, %f16, %f16;
	neg.f32 	%f27, %f26;
	fma.rn.f32 	%f28, 0f3F6EE581, 0f3FD774EB, %f27;
	selp.f32 	%f29, %f28, %f26, %p29;
	setp.num.f32 	%p30, %f14, %f14;
	abs.f32 	%f30, %f29;
	neg.f32 	%f31, %f30;
	mov.b64 	%rd34, %fd76;
	shr.u64 	%rd35, %rd34, 63;
	and.b64  	%rd36, %rd35, 1;
	setp.eq.b64 	%p31, %rd36, 1;
	selp.f32 	%f32, %f31, %f30, %p31;
	selp.f32 	%f45, %f32, %f29, %p30;
	bra.uni 	$L__BB0_31;
$L__BB0_30:
	setp.lt.f64 	%p28, %fd78, 0d0000000000000000;
	selp.f32 	%f45, 0fC0490FDB, 0f40490FDB, %p28;
$L__BB0_31:
	setp.lt.f64 	%p32, %fd79, 0d0000000000000000;
	add.f32 	%f33, %f45, 0f40490FDB;
	selp.f32 	%f34, %f33, %f45, %p32;
	add.f32 	%f35, %f34, 0f3FC90FDB;
	setp.lt.f32 	%p33, %f35, 0f00000000;
	add.f32 	%f36, %f35, 0f40C90FDB;
	selp.f32 	%f37, %f36, %f35, %p33;
	setp.gt.f32 	%p34, %f37, 0f40C90FDB;
	add.f32 	%f38, %f37, 0fC0C90FDB;
	selp.f32 	%f39, %f38, %f37, %p34;
	sin.approx.f32 	%f40, %f39;
	cos.approx.f32 	%f41, %f39;
	add.s32 	%r101, %r30, %r4;
	mul.wide.s32 	%rd37, %r101, 4;
	add.s64 	%rd38, %rd1, %rd37;
	st.global.f32 	[%rd38], %f40;
	add.f32 	%f42, %f40, %f41;
	ld.const.f32 	%f43, [MSW_SQRT_HALF_F];
	mul.f32 	%f44, %f42, %f43;
	add.s64 	%rd40, %rd38, %rd39;
	st.global.f32 	[%rd40], %f44;
$L__BB0_32:
	bar.sync 	0;
$L__BB0_33:
	add.s32 	%r107, %r107, %r9;
	setp.lt.s32 	%p35, %r107, %r46;
	@%p35 bra 	$L__BB0_14;
$L__BB0_34:
	ret;

}
	// .globl	msw_many_series_one_param_time_major_f32
.visible .entry msw_many_series_one_param_time_major_f32(
	.param .u64 .ptr .align 1 msw_many_series_one_param_time_major_f32_param_0,
	.param .u32 msw_many_series_one_param_time_major_f32_param_1,
	.param .u32 msw_many_series_one_param_time_major_f32_param_2,
	.param .u32 msw_many_series_one_param_time_major_f32_param_3,
	.param .u64 .ptr .align 1 msw_many_series_one_param_time_major_f32_param_4,
	.param .u64 .ptr .align 1 msw_many_series_one_param_time_major_f32_param_5
)
{
	.reg .pred 	%p<38>;
	.reg .b32 	%r<160>;
	.reg .b32 	%f<210>;
	.reg .b64 	%rd<33>;
	.reg .b64 	%fd<55>;

	ld.param.u32 	%r67, [msw_many_series_one_param_time_major_f32_param_1];
	ld.param.u32 	%r68, [msw_many_series_one_param_time_major_f32_param_2];
	ld.param.u32 	%r69, [msw_many_series_one_param_time_major_f32_param_3];
	ld.param.u64 	%rd3, [msw_many_series_one_param_time_major_f32_param_4];
	ld.param.u64 	%rd4, [msw_many_series_one_param_time_major_f32_param_5];
	cvta.to.global.u64 	%rd1, %rd4;
	setp.lt.s32 	%p1, %r67, 1;
	@%p1 bra 	$L__BB1_43;
	mov.u32 	%r1, %ctaid.y;
	setp.ge.s32 	%p2, %r1, %r68;
	@%p2 bra 	$L__BB1_43;
	cvta.to.global.u64 	%rd5, %rd3;
	mul.wide.u32 	%rd6, %r1, 4;
	add.s64 	%rd7, %rd5, %rd6;
	ld.global.nc.u32 	%r70, [%rd7];
	add.s32 	%r71, %r67, %r70;
	add.s32 	%r2, %r71, -1;
	mov.u32 	%r3, %ctaid.x;
	mov.u32 	%r4, %ntid.x;
	mov.u32 	%r5, %tid.x;
	mad.lo.s32 	%r147, %r3, %r4, %r5;
	mov.u32 	%r72, %nctaid.x;
	mul.lo.s32 	%r7, %r72, %r4;
	min.s32 	%r8, %r2, %r69;
	setp.ge.s32 	%p3, %r147, %r8;
	@%p3 bra 	$L__BB1_9;
	shl.b32 	%r9, %r68, 1;
	add.s32 	%r73, %r147, %r7;
	max.s32 	%r74, %r8, %r73;
	setp.lt.s32 	%p4, %r73, %r8;
	selp.u32 	%r75, 1, 0, %p4;
	add.s32 	%r76, %r73, %r75;
	sub.s32 	%r77, %r74, %r76;
	div.u32 	%r78, %r77, %r7;
	add.s32 	%r10, %r78, %r75;
	and.b32  	%r79, %r10, 3;
	setp.eq.s32 	%p5, %r79, 3;
	@%p5 bra 	$L__BB1_6;
	add.s32 	%r81, %r10, 1;
	and.b32  	%r11, %r81, 3;
	mov.b32 	%r146, 0;
	mul.wide.s32 	%rd10, %r68, 4;
$L__BB1_5:
	.pragma "nounroll";
	mad.lo.s32 	%r82, %r147, %r9, %r1;
	mul.wide.s32 	%rd8, %r82, 4;
	add.s64 	%rd9, %rd1, %rd8;
	mov.b32 	%r83, 2143289344;
	st.global.u32 	[%rd9], %r83;
	add.s64 	%rd11, %rd9, %rd10;
	st.global.u32 	[%rd11], %r83;
	add.s32 	%r147, %r147, %r7;
	add.s32 	%r146, %r146, 1;
	setp.ne.s32 	%p6, %r146, %r11;
	@%p6 bra 	$L__BB1_5;
$L__BB1_6:
	setp.lt.u32 	%p7, %r10, 3;
	@%p7 bra 	$L__BB1_9;
	mul.wide.s32 	%rd14, %r68, 4;
$L__BB1_8:
	mad.lo.s32 	%r84, %r147, %r9, %r1;
	mul.wide.s32 	%rd12, %r84, 4;
	add.s64 	%rd13, %rd1, %rd12;
	mov.b32 	%r85, 2143289344;
	st.global.u32 	[%rd13], %r85;
	add.s64 	%rd15, %rd13, %rd14;
	st.global.u32 	[%rd15], %r85;
	add.s32 	%r86, %r147, %r7;
	mad.lo.s32 	%r87, %r86, %r9, %r1;
	mul.wide.s32 	%rd16, %r87, 4;
	add.s64 	%rd17, %rd1, %rd16;
	st.global.u32 	[%rd17], %r85;
	add.s64 	%rd18, %rd17, %rd14;
	st.global.u32 	[%rd18], %r85;
	add.s32 	%r88, %r86, %r7;
	mad.lo.s32 	%r89, %r88, %r9, %r1;
	mul.wide.s32 	%rd19, %r89, 4;
	add.s64 	%rd20, %rd1, %rd19;
	st.global.u32 	[%rd20], %r85;
	add.s64 	%rd21, %rd20, %rd14;
	st.global.u32 	[%rd21], %r85;
	add.s32 	%r90, %r88, %r7;
	mad.lo.s32 	%r91, %r90, %r9, %r1;
	mul.wide.s32 	%rd22, %r91, 4;
	add.s64 	%rd23, %rd1, %rd22;
	st.global.u32 	[%rd23], %r85;
	add.s64 	%rd24, %rd23, %rd14;
	st.global.u32 	[%rd24], %r85;
	add.s32 	%r147, %r90, %r7;
	setp.lt.s32 	%p8, %r147, %r8;
	@%p8 bra 	$L__BB1_8;
$L__BB1_9:
	shl.b32 	%r92, %r67, 2;
	mov.u32 	%r93, shmem;
	add.s32 	%r19, %r93, %r92;
	shl.b32 	%r20, %r4, 3;
	ld.const.f32 	%f47, [MSW_TWO_PI_F];
	cvt.rn.f32.u32 	%f48, %r67;
	div.rn.f32 	%f1, %f47, %f48;
	setp.ge.u32 	%p9, %r5, %r67;
	@%p9 bra 	$L__BB1_12;
	cvt.rn.f32.u32 	%f49, %r4;
	mul.f32 	%f50, %f1, %f49;
	sin.approx.f32 	%f2, %f50;
	cos.approx.f32 	%f3, %f50;
	cvt.rn.f32.u32 	%f51, %r5;
	mul.f32 	%f52, %f1, %f51;
	cos.approx.f32 	%f194, %f52;
	sin.approx.f32 	%f193, %f52;
	mov.u32 	%r149, %r5;
$L__BB1_11:
	shl.b32 	%r94, %r149, 2;
	add.s32 	%r95, %r19, %r94;
	st.shared.f32 	[%r95], %f193;
	add.s32 	%r97, %r93, %r94;
	st.shared.f32 	[%r97], %f194;
	mul.f32 	%f53, %f3, %f193;
	fma.rn.f32 	%f8, %f194, %f2, %f53;
	neg.f32 	%f54, %f193;
	mul.f32 	%f55, %f3, %f194;
	fma.rn.f32 	%f194, %f54, %f2, %f55;
	add.s32 	%r149, %r149, %r4;
	setp.lt.s32 	%p10, %r149, %r67;
	mov.f32 	%f193, %f8;
	@%p10 bra 	$L__BB1_11;
$L__BB1_12:
	bar.sync 	0;
	mul.lo.s32 	%r151, %r20, %r3;
	setp.ge.s32 	%p11, %r151, %r69;
	@%p11 bra 	$L__BB1_43;
	add.s32 	%r24, %r19, %r92;
	sin.approx.f32 	%f10, %f1;
	cos.approx.f32 	%f11, %f1;
	shl.b32 	%r25, %r5, 3;
	mad.lo.s32 	%r98, %r4, %r3, %r4;
	shl.b32 	%r150, %r98, 3;
	and.b32  	%r27, %r67, 3;
	and.b32  	%r28, %r67, 2147483644;
	neg.s32 	%r29, %r28;
	shl.b32 	%r99, %r5, 5;
	mad.lo.s32 	%r100, %r67, 12, %r99;
	add.s32 	%r102, %r100, %r93;
	add.s32 	%r30, %r102, -8;
	mul.wide.s32 	%rd30, %r68, 4;
$L__BB1_14:
	min.s32 	%r103, %r69, %r150;
	not.b32 	%r104, %r25;
	add.s32 	%r105, %r103, %r104;
	max.s32 	%r34, %r151, %r2;
	sub.s32 	%r106, %r105, %r34;
	min.s32 	%r35, %r106, 7;
	shl.b32 	%r107, %r4, 3;
	add.s32 	%r108, %r151, %r107;
	min.s32 	%r36, %r108, %r69;
	add.s32 	%r37, %r36, -1;
	setp.ge.s32 	%p12, %r34, %r36;
	@%p12 bra 	$L__BB1_42;
	sub.s32 	%r109, %r67, %r34;
	add.s32 	%r38, %r109, %r37;
	setp.ge.s32 	%p13, %r5, %r38;
	@%p13 bra 	$L__BB1_18;
	sub.s32 	%r110, %r34, %r67;
	add.s32 	%r39, %r110, 1;
	mov.u32 	%r152, %r5;
$L__BB1_17:
	ld.param.u64 	%rd32, [msw_many_series_one_param_time_major_f32_param_0];
	add.s32 	%r111, %r39, %r152;
	mad.lo.s32 	%r112, %r111, %r68, %r1;
	cvta.to.global.u64 	%rd25, %rd32;
	mul.wide.s32 	%rd26, %r112, 4;
	add.s64 	%rd27, %rd25, %rd26;
	ld.global.nc.f32 	%f56, [%rd27];
	shl.b32 	%r113, %r152, 2;
	add.s32 	%r114, %r24, %r113;
	st.shared.f32 	[%r114], %f56;
	add.s32 	%r152, %r152, %r4;
	setp.lt.s32 	%p14, %r152, %r38;
	@%p14 bra 	$L__BB1_17;
$L__BB1_18:
	bar.sync 	0;
	add.s32 	%r42, %r34, %r25;
	setp.ge.s32 	%p15, %r42, %r36;
	@%p15 bra 	$L__BB1_41;
	setp.lt.u32 	%p16, %r67, 4;
	sub.s32 	%r43, %r37, %r42;
	mov.f64 	%fd54, 0d0000000000000000;
	mov.b32 	%r156, 0;
	mov.f64 	%fd53, %fd54;
	@%p16 bra 	$L__BB1_22;
	mov.f64 	%fd54, 0d0000000000000000;
	mov.u32 	%r153, shmem;
	mov.u32 	%r154, %r30;
	mov.u32 	%r155, %r29;
$L__BB1_21:
	.pragma "nounroll";
	ld.shared.f32 	%f57, [%r154+4];
	cvt.f64.f32 	%fd20, %f57;
	ld.shared.v4.f32 	{%f58, %f59, %f60, %f61}, [%r153];
	cvt.f64.f32 	%fd21, %f58;
	fma.rn.f64 	%fd22, %fd20, %fd21, %fd53;
	add.s32 	%r117, %r153, %r92;
	ld.shared.f32 	%f62, [%r117];
	cvt.f64.f32 	%fd23, %f62;
	fma.rn.f64 	%fd24, %fd20, %fd23, %fd54;
	ld.shared.f32 	%f63, [%r154];
	cvt.f64.f32 	%fd25, %f63;
	cvt.f64.f32 	%fd26, %f59;
	fma.rn.f64 	%fd27, %fd25, %fd26, %fd22;
	ld.shared.f32 	%f64, [%r117+4];
	cvt.f64.f32 	%fd28, %f64;
	fma.rn.f64 	%fd29, %fd25, %fd28, %fd24;
	ld.shared.f32 	%f65, [%r154+-4];
	cvt.f64.f32 	%fd30, %f65;
	cvt.f64.f32 	%fd31, %f60;
	fma.rn.f64 	%fd32, %fd30, %fd31, %fd27;
	ld.shared.f32 	%f66, [%r117+8];
	cvt.f64.f32 	%fd33, %f66;
	fma.rn.f64 	%fd34, %fd30, %fd33, %fd29;
	ld.shared.f32 	%f67, [%r154+-8];
	cvt.f64.f32 	%fd35, %f67;
	cvt.f64.f32 	%fd36, %f61;
	fma.rn.f64 	%fd53, %fd35, %fd36, %fd32;
	ld.shared.f32 	%f68, [%r117+12];
	cvt.f64.f32 	%fd37, %f68;
	fma.rn.f64 	%fd54, %fd35, %fd37, %fd34;
	add.s32 	%r155, %r155, 4;
	add.s32 	%r154, %r154, -16;
	add.s32 	%r153, %r153, 16;
	setp.ne.s32 	%p17, %r155, 0;
	mov.u32 	%r156, %r28;
	@%p17 bra 	$L__BB1_21;
$L__BB1_22:
	setp.eq.s32 	%p18, %r27, 0;
	@%p18 bra 	$L__BB1_26;
	setp.eq.s32 	%p19, %r27, 1;
	not.b32 	%r118, %r156;
	add.s32 	%r119, %r67, %r25;
	add.s32 	%r120, %r119, %r118;
	shl.b32 	%r121, %r120, 2;
	add.s32 	%r51, %r24, %r121;
	ld.shared.f32 	%f69, [%r51];
	cvt.f64.f32 	%fd38, %f69;
	shl.b32 	%r122, %r156, 2;
	mov.u32 	%r123, shmem;
	add.s32 	%r52, %r123, %r122;
	ld.shared.f32 	%f70, [%r52];
	cvt.f64.f32 	%fd39, %f70;
	fma.rn.f64 	%fd53, %fd38, %fd39, %fd53;
	add.s32 	%r53, %r19, %r122;
	ld.shared.f32 	%f71, [%r53];
	cvt.f64.f32 	%fd40, %f71;
	fma.rn.f64 	%fd54, %fd38, %fd40, %fd54;
	@%p19 bra 	$L__BB1_26;
	setp.eq.s32 	%p20, %r27, 2;
	ld.shared.f32 	%f72, [%r51+-4];
	cvt.f64.f32 	%fd41, %f72;
	ld.shared.f32 	%f73, [%r52+4];
	cvt.f64.f32 	%fd42, %f73;
	fma.rn.f64 	%fd53, %fd41, %fd42, %fd53;
	ld.shared.f32 	%f74, [%r53+4];
	cvt.f64.f32 	%fd43, %f74;
	fma.rn.f64 	%fd54, %fd41, %fd43, %fd54;
	@%p20 bra 	$L__BB1_26;
	ld.shared.f32 	%f75, [%r51+-8];
	cvt.f64.f32 	%fd44, %f75;
	ld.shared.f32 	%f76, [%r52+8];
	cvt.f64.f32 	%fd45, %f76;
	fma.rn.f64 	%fd53, %fd44, %fd45, %fd53;
	ld.shared.f32 	%f77, [%r53+8];
	cvt.f64.f32 	%fd46, %f77;
	fma.rn.f64 	%fd54, %fd44, %fd46, %fd54;
$L__BB1_26:
	setp.lt.s32 	%p21, %r43, 0;
	@%p21 bra 	$L__BB1_41;
	cvt.rn.f32.f64 	%f209, %fd54;
	cvt.rn.f32.f64 	%f208, %fd53;
	max.s32 	%r54, %r35, 0;
	min.s32 	%r55, %r43, 7;
	mov.b32 	%r157, 0;
$L__BB1_28:
	abs.f32 	%f78, %f208;
	setp.leu.f32 	%p22, %f78, 0f3A83126F;
	@%p22 bra 	$L__BB1_30;
	div.rn.f32 	%f79, %f209, %f208;
	abs.f32 	%f80, %f79;
	setp.gt.f32 	%p24, %f80, 0f3F800000;
	rcp.approx.ftz.f32 	%f81, %f80;
	selp.f32 	%f82, %f81, %f80, %p24;
	mul.f32 	%f83, %f82, %f82;
	fma.rn.f32 	%f84, %f83, 0f3B2090AA, 0fBC6BE14F;
	fma.rn.f32 	%f85, %f84, %f83, 0f3D23397E;
	fma.rn.f32 	%f86, %f85, %f83, 0fBD948A7A;
	fma.rn.f32 	%f87, %f86, %f83, 0f3DD76B21;
	fma.rn.f32 	%f88, %f87, %f83, 0fBE111E88;
	fma.rn.f32 	%f89, %f88, %f83, 0f3E4CAF60;
	fma.rn.f32 	%f90, %f89, %f83, 0fBEAAAA27;
	mul.f32 	%f91, %f83, %f90;
	fma.rn.f32 	%f92, %f91, %f82, %f82;
	neg.f32 	%f93, %f92;
	fma.rn.f32 	%f94, 0f3F6EE581, 0f3FD774EB, %f93;
	selp.f32 	%f95, %f94, %f92, %p24;
	setp.num.f32 	%p25, %f80, %f80;
	copysign.f32 	%f96, %f79, %f95;
	selp.f32 	%f197, %f96, %f95, %p25;
	bra.uni 	$L__BB1_31;
$L__BB1_30:
	setp.lt.f32 	%p23, %f209, 0f00000000;
	selp.f32 	%f197, 0fC0490FDB, 0f40490FDB, %p23;
$L__BB1_31:
	setp.lt.f32 	%p26, %f208, 0f00000000;
	add.f32 	%f97, %f197, 0f40490FDB;
	selp.f32 	%f98, %f97, %f197, %p26;
	add.f32 	%f99, %f98, 0f3FC90FDB;
	setp.lt.f32 	%p27, %f99, 0f00000000;
	add.f32 	%f100, %f99, 0f40C90FDB;
	selp.f32 	%f101, %f100, %f99, %p27;
	setp.gt.f32 	%p28, %f101, 0f40C90FDB;
	add.f32 	%f102, %f101, 0fC0C90FDB;
	selp.f32 	%f103, %f102, %f101, %p28;
	sin.approx.f32 	%f104, %f103;
	cos.approx.f32 	%f105, %f103;
	add.s32 	%r125, %r157, %r42;
	mul.lo.s32 	%r126, %r68, %r125;
	shl.b32 	%r127, %r126, 1;
	add.s32 	%r128, %r127, %r1;
	mul.wide.s32 	%rd28, %r128, 4;
	add.s64 	%rd29, %rd1, %rd28;
	st.global.f32 	[%rd29], %f104;
	add.f32 	%f106, %f104, %f105;
	ld.const.f32 	%f107, [MSW_SQRT_HALF_F];
	mul.f32 	%f108, %f106, %f107;
	add.s64 	%rd31, %rd29, %rd30;
	st.global.f32 	[%rd31], %f108;
	setp.ge.s32 	%p29, %r157, %r55;
	@%p29 bra 	$L__BB1_40;
	add.s32 	%r129, %r157, %r25;
	shl.b32 	%r130, %r129, 2;
	add.s32 	%r131, %r24, %r130;
	ld.shared.f32 	%f109, [%r131];
	add.s32 	%r57, %r131, %r92;
	ld.shared.f32 	%f110, [%r57];
	neg.f32 	%f111, %f209;
	mul.f32 	%f112, %f10, %f111;
	fma.rn.f32 	%f113, %f208, %f11, %f112;
	mul.f32 	%f114, %f11, %f209;
	fma.rn.f32 	%f209, %f208, %f10, %f114;
	sub.f32 	%f115, %f110, %f109;
	add.f32 	%f208, %f113, %f115;
	abs.f32 	%f116, %f208;
	setp.gtu.f32 	%p30, %f116, 0f3AC49BA6;
	@%p30 bra 	$L__BB1_40;
	setp.lt.u32 	%p31, %r67, 4;
	mov.f32 	%f204, 0f00000000;
	mov.b32 	%r159, 0;
	mov.f32 	%f205, %f204;
	mov.f32 	%f209, %f204;
	mov.f32 	%f208, %f204;
	@%p31 bra 	$L__BB1_36;
	mov.f32 	%f204, 0f00000000;
	mov.b32 	%r158, 0;
$L__BB1_35:
	.pragma "nounroll";
	shl.b32 	%r134, %r158, 2;
	xor.b32  	%r135, %r134, -4;
	add.s32 	%r136, %r57, %r135;
	ld.shared.f32 	%f120, [%r136+4];
	mov.u32 	%r137, shmem;
	add.s32 	%r138, %r137, %r134;
	ld.shared.v4.f32 	{%f121, %f122, %f123, %f124}, [%r138];
	mul.f32 	%f125, %f120, %f121;
	add.s32 	%r139, %r19, %r134;
	ld.shared.f32 	%f126, [%r139];
	mul.f32 	%f127, %f120, %f126;
	sub.f32 	%f128, %f125, %f205;
	add.f32 	%f129, %f208, %f128;
	sub.f32 	%f130, %f129, %f208;
	sub.f32 	%f131, %f130, %f128;
	sub.f32 	%f132, %f127, %f204;
	add.f32 	%f133, %f209, %f132;
	sub.f32 	%f134, %f133, %f209;
	sub.f32 	%f135, %f134, %f132;
	ld.shared.f32 	%f136, [%r136];
	mul.f32 	%f137, %f136, %f122;
	ld.shared.f32 	%f138, [%r139+4];
	mul.f32 	%f139, %f136, %f138;
	sub.f32 	%f140, %f137, %f131;
	add.f32 	%f141, %f129, %f140;
	sub.f32 	%f142, %f141, %f129;
	sub.f32 	%f143, %f142, %f140;
	sub.f32 	%f144, %f139, %f135;
	add.f32 	%f145, %f133, %f144;
	sub.f32 	%f146, %f145, %f133;
	sub.f32 	%f147, %f146, %f144;
	ld.shared.f32 	%f148, [%r136+-4];
	mul.f32 	%f149, %f148, %f123;
	ld.shared.f32 	%f150, [%r139+8];
	mul.f32 	%f151, %f148, %f150;
	sub.f32 	%f152, %f149, %f143;
	add.f32 	%f153, %f141, %f152;
	sub.f32 	%f154, %f153, %f141;
	sub.f32 	%f155, %f154, %f152;
	sub.f32 	%f156, %f151, %f147;
	add.f32 	%f157, %f145, %f156;
	sub.f32 	%f158, %f157, %f145;
	sub.f32 	%f159, %f158, %f156;
	ld.shared.f32 	%f160, [%r136+-8];
	mul.f32 	%f161, %f160, %f124;
	ld.shared.f32 	%f162, [%r139+12];
	mul.f32 	%f163, %f160, %f162;
	sub.f32 	%f164, %f161, %f155;
	add.f32 	%f208, %f153, %f164;
	sub.f32 	%f165, %f208, %f153;
	sub.f32 	%f205, %f165, %f164;
	sub.f32 	%f166, %f163, %f159;
	add.f32 	%f209, %f157, %f166;
	sub.f32 	%f167, %f209, %f157;
	sub.f32 	%f204, %f167, %f166;
	add.s32 	%r158, %r158, 4;
	setp.ne.s32 	%p32, %r158, %r28;
	mov.u32 	%r159, %r28;
	@%p32 bra 	$L__BB1_35;
$L__BB1_36:
	setp.eq.s32 	%p33, %r27, 0;
	@%p33 bra 	$L__BB1_40;
	setp.eq.s32 	%p34, %r27, 1;
	shl.b32 	%r140, %r159, 2;
	xor.b32  	%r141, %r140, -4;
	add.s32 	%r61, %r57, %r141;
	ld.shared.f32 	%f168, [%r61+4];
	mov.u32 	%r142, shmem;
	add.s32 	%r62, %r142, %r140;
	ld.shared.f32 	%f169, [%r62];
	mul.f32 	%f170, %f168, %f169;
	add.s32 	%r63, %r19, %r140;
	ld.shared.f32 	%f171, [%r63];
	mul.f32 	%f172, %f168, %f171;
	sub.f32 	%f173, %f170, %f205;
	add.f32 	%f35, %f208, %f173;
	sub.f32 	%f174, %f35, %f208;
	sub.f32 	%f36, %f174, %f173;
	sub.f32 	%f175, %f172, %f204;
	add.f32 	%f37, %f209, %f175;
	sub.f32 	%f176, %f37, %f209;
	sub.f32 	%f38, %f176, %f175;
	mov.f32 	%f208, %f35;
	mov.f32 	%f209, %f37;
	@%p34 bra 	$L__BB1_40;
	setp.eq.s32 	%p35, %r27, 2;
	ld.shared.f32 	%f177, [%r61];
	ld.shared.f32 	%f178, [%r62+4];
	mul.f32 	%f179, %f177, %f178;
	ld.shared.f32 	%f180, [%r63+4];
	mul.f32 	%f181, %f177, %f180;
	sub.f32 	%f182, %f179, %f36;
	add.f32 	%f208, %f35, %f182;
	sub.f32 	%f183, %f208, %f35;
	sub.f32 	%f40, %f183, %f182;
	sub.f32 	%f184, %f181, %f38;
	add.f32 	%f209, %f37, %f184;
	sub.f32 	%f185, %f209, %f37;
	sub.f32 	%f42, %f185, %f184;
	@%p35 bra 	$L__BB1_40;
	ld.shared.f32 	%f186, [%r61+-4];
	ld.shared.f32 	%f187, [%r62+8];
	mul.f32 	%f188, %f186, %f187;
	ld.shared.f32 	%f189, [%r63+8];
	mul.f32 	%f190, %f186, %f189;
	sub.f32 	%f191, %f188, %f40;
	add.f32 	%f208, %f208, %f191;
	sub.f32 	%f192, %f190, %f42;
	add.f32 	%f209, %f209, %f192;
$L__BB1_40:
	setp.ne.s32 	%p36, %r157, %r54;
	add.s32 	%r157, %r157, 1;
	@%p36 bra 	$L__BB1_28;
$L__BB1_41:
	bar.sync 	0;
$L__BB1_42:
	mov.u32 	%r143, %nctaid.x;
	shl.b32 	%r144, %r4, 3;
	mad.lo.s32 	%r151, %r144, %r143, %r151;
	setp.lt.s32 	%p37, %r151, %r69;
	add.s32 	%r150, %r151, %r144;
	@%p37 bra 	$L__BB1_14;
$L__BB1_43:
	ret;

}
.func  (.param .align 16 .b8 func_retval0[16]) __internal_trig_reduction_slowpathd(
	.param .b64 __internal_trig_reduction_slowpathd_param_0
)
{
	.local .align 8 .b8 	__local_depot2[40];
	.reg .b64 	%SP;
	.reg .b64 	%SPL;
	.reg .pred 	%p<10>;
	.reg .b32 	%r<47>;
	.reg .b64 	%rd<74>;
	.reg .b64 	%fd<5>;

	mov.u64 	%SPL, __local_depot2;
	ld.param.f64 	%fd4, [__internal_trig_reduction_slowpathd_param_0];
	add.u64 	%rd1, %SPL, 0;
	{
	.reg .b32 %temp; 
	mov.b64 	{%temp, %r1}, %fd4;
	}
	shr.u32 	%r2, %r1, 20;
	and.b32  	%r3, %r2, 2047;
	setp.eq.s32 	%p1, %r3, 2047;
	mov.b32 	%r46, 0;
	@%p1 bra 	$L__BB2_9;
	add.s32 	%r20, %r3, -1024;
	mov.b64 	%rd20, %fd4;
	shl.b64 	%rd2, %rd20, 11;
	shr.u32 	%r4, %r20, 6;
	sub.s32 	%r45, 15, %r4;
	sub.s32 	%r21, 19, %r4;
	setp.lt.u32 	%p2, %r20, 128;
	selp.b32 	%r6, 18, %r21, %p2;
	setp.ge.s32 	%p3, %r45, %r6;
	mov.b64 	%rd70, 0;
	@%p3 bra 	$L__BB2_4;
	add.s32 	%r23, %r6, %r4;
	neg.s32 	%r43, %r23;
	or.b64  	%rd3, %rd2, -9223372036854775808;
	mov.b64 	%rd70, 0;
	mov.b32 	%r42, 0;
	mov.u64 	%rd25, __cudart_i2opi_d;
	mov.u32 	%r44, %r45;
$L__BB2_3:
	.pragma "nounroll";
	mul.wide.s32 	%rd22, %r42, 8;
	add.s64 	%rd23, %rd1, %rd22;
	mul.wide.s32 	%rd24, %r44, 8;
	add.s64 	%rd26, %rd25, %rd24;
	ld.global.nc.u64 	%rd27, [%rd26];
	{
	.reg .u32 %r0, %r1, %r2, %r3, %alo, %ahi, %blo, %bhi, %clo, %chi;
	mov.b64 	{%alo,%ahi}, %rd27;
	mov.b64 	{%blo,%bhi}, %rd3;
	mov.b64 	{%clo,%chi}, %rd70;
	mad.lo.cc.u32 	%r0, %alo, %blo, %clo;
	madc.hi.cc.u32 	%r1, %alo, %blo, %chi;
	madc.hi.u32 	%r2, %alo, %bhi, 0;
	mad.lo.cc.u32 	%r1, %alo, %bhi, %r1;
	madc.hi.cc.u32 	%r2, %ahi, %blo, %r2;
	madc.hi.u32 	%r3, %ahi, %bhi, 0;
	mad.lo.cc.u32 	%r1, %ahi, %blo, %r1;
	madc.lo.cc.u32 	%r2, %ahi, %bhi, %r2;
	addc.u32 	%r3, %r3, 0;
	mov.b64 	%rd28, {%r0,%r1};
	mov.b64 	%rd70, {%r2,%r3};
	}
	st.local.u64 	[%rd23], %rd28;
	add.s32 	%r44, %r44, 1;
	add.s32 	%r43, %r43, 1;
	add.s32 	%r42, %r42, 1;
	setp.ne.s32 	%p4, %r43, -15;
	mov.u32 	%r45, %r6;
	@%p4 bra 	$L__BB2_3;
$L__BB2_4:
	cvt.s64.s32 	%rd29, %r45;
	cvt.u64.u32 	%rd30, %r4;
	add.s64 	%rd31, %rd30, %rd29;
	shl.b64 	%rd32, %rd31, 3;
	add.s64 	%rd33, %rd1, %rd32;
	st.local.u64 	[%rd33+-120], %rd70;
	and.b32  	%r15, %r2, 63;
	ld.local.u64 	%rd72, [%rd1+16];
	ld.local.u64 	%rd71, [%rd1+24];
	setp.eq.s32 	%p5, %r15, 0;
	@%p5 bra 	$L__BB2_6;
	shl.b64 	%rd34, %rd71, %r15;
	shr.u64 	%rd35, %rd72, 1;
	xor.b32  	%r24, %r15, 63;
	shr.u64 	%rd36, %rd35, %r24;
	or.b64  	%rd71, %rd34, %rd36;
	ld.local.u64 	%rd37, [%rd1+8];
	shl.b64 	%rd38, %rd72, %r15;
	shr.u64 	%rd39, %rd37, 1;
	shr.u64 	%rd40, %rd39, %r24;
	or.b64  	%rd72, %rd38, %rd40;
$L__BB2_6:
	and.b32  	%r25, %r1, -2147483648;
	shr.u64 	%rd41, %rd71, 62;
	cvt.u32.u64 	%r26, %rd41;
	mov.b64 	{%r27, %r28}, %rd71;
	mov.b64 	{%r29, %r30}, %rd72;
	shf.l.wrap.b32 	%r31, %r30, %r27, 2;
	shf.l.wrap.b32 	%r32, %r27, %r28, 2;
	mov.b64 	%rd42, {%r31, %r32};
	shl.b64 	%rd43, %rd72, 2;
	shr.u64 	%rd44, %rd42, 63;
	cvt.u32.u64 	%r33, %rd44;
	add.s32 	%r34, %r33, %r26;
	setp.eq.s32 	%p6, %r25, 0;
	neg.s32 	%r35, %r34;
	selp.b32 	%r46, %r34, %r35, %p6;
	setp.gt.s64 	%p7, %rd42, -1;
	mov.b64 	%rd45, 0;
	{
	.reg .u32 %r0, %r1, %r2, %r3, %a0, %a1, %a2, %a3, %b0, %b1, %b2, %b3;
	mov.b64 	{%a0,%a1}, %rd45;
	mov.b64 	{%a2,%a3}, %rd45;
	mov.b64 	{%b0,%b1}, %rd43;
	mov.b64 	{%b2,%b3}, %rd42;
	sub.cc.u32 	%r0, %a0, %b0;
	subc.cc.u32 	%r1, %a1, %b1;
	subc.cc.u32 	%r2, %a2, %b2;
	subc.u32 	%r3, %a3, %b3;
	mov.b64 	%rd46, {%r0,%r1};
	mov.b64 	%rd47, {%r2,%r3};
	}
	xor.b32  	%r36, %r25, -2147483648;
	selp.b64 	%rd73, %rd42, %rd47, %p7;
	selp.b64 	%rd14, %rd43, %rd46, %p7;
	selp.b32 	%r17, %r25, %r36, %p7;
	clz.b64 	%r37, %rd73;
	cvt.u64.u32 	%rd15, %r37;
	setp.eq.s32 	%p8, %r37, 0;
	@%p8 bra 	$L__BB2_8;
	cvt.u32.u64 	%r38, %rd15;
	and.b32  	%r39, %r38, 63;
	shl.b64 	%rd48, %rd73, %r39;
	shr.u64 	%rd49, %rd14, 1;
	not.b32 	%r40, %r38;
	and.b32  	%r41, %r40, 63;
	shr.u64 	%rd50, %rd49, %r41;
	or.b64  	%rd73, %rd48, %rd50;
$L__BB2_8:
	mov.b64 	%rd51, -3958705157555305931;
	{
	.reg .u32 %r0, %r1, %r2, %r3, %alo, %ahi, %blo, %bhi;
	mov.b64 	{%alo,%ahi}, %rd73;
	mov.b64 	{%blo,%bhi}, %rd51;
	mul.lo.u32 	%r0, %alo, %blo;
	mul.hi.u32 	%r1, %alo, %blo;
	mad.lo.cc.u32 	%r1, %alo, %bhi, %r1;
	madc.hi.u32 	%r2, %alo, %bhi, 0;
	mad.lo.cc.u32 	%r1, %ahi, %blo, %r1;
	madc.hi.cc.u32 	%r2, %ahi, %blo, %r2;
	madc.hi.u32 	%r3, %ahi, %bhi, 0;
	mad.lo.cc.u32 	%r2, %ahi, %bhi, %r2;
	addc.u32 	%r3, %r3, 0;
	mov.b64 	%rd52, {%r0,%r1};
	mov.b64 	%rd53, {%r2,%r3};
	}
	setp.gt.s64 	%p9, %rd53, 0;
	{
	.reg .u32 %r0, %r1, %r2, %r3, %a0, %a1, %a2, %a3, %b0, %b1, %b2, %b3;
	mov.b64 	{%a0,%a1}, %rd52;
	mov.b64 	{%a2,%a3}, %rd53;
	mov.b64 	{%b0,%b1}, %rd52;
	mov.b64 	{%b2,%b3}, %rd53;
	add.cc.u32 	%r0, %a0, %b0;
	addc.cc.u32 	%r1, %a1, %b1;
	addc.cc.u32 	%r2, %a2, %b2;
	addc.u32 	%r3, %a3, %b3;
	mov.b64 	%rd54, {%r0,%r1};
	mov.b64 	%rd55, {%r2,%r3};
	}
	selp.b64 	%rd56, %rd55, %rd53, %p9;
	selp.s64 	%rd57, -1, 0, %p9;
	sub.s64 	%rd58, %rd57, %rd15;
	cvt.u64.u32 	%rd59, %r17;
	shl.b64 	%rd60, %rd59, 32;
	add.s64 	%rd61, %rd56, 1;
	shr.u64 	%rd62, %rd61, 10;
	add.s64 	%rd63, %rd62, 1;
	shr.u64 	%rd64, %rd63, 1;
	shl.b64 	%rd65, %rd58, 52;
	add.s64 	%rd66, %rd65, %rd64;
	add.s64 	%rd67, %rd66, 4602678819172646912;
	or.b64  	%rd68, %rd67, %rd60;
	mov.b64 	%fd4, %rd68;
$L__BB2_9:
	st.param.f64 	[func_retval0], %fd4;
	st.param.b32 	[func_retval0+8], %r46;
	ret;

}


// ===== COMPILED SASS (sm_100) =====

	.target	sm_100

	.elftype	@"ET_EXEC"


//--------------------- .note.nv.tkinfo           --------------------------
	.section	.note.nv.tkinfo,"",@"SHT_NOTE"
	.sectionflags	@"SHF_NOTE_NV_TKINFO"
	.tkinfo
        /*0018*/ 	.word	0x00000002
        /*0030*/ 	.string	""
        /*0030*/ 	.string	"ptxas"
        /*0030*/ 	.string	"Cuda compilation tools, release 13.0, V13.0.88"
        /*0030*/ 	.string	"Build cuda_13.0.r13.0/compiler.36424714_0"
        /*0030*/ 	.string	"-arch sm_100 -m 64 "



//--------------------- .note.nv.cuinfo           --------------------------
	.section	.note.nv.cuinfo,"",@"SHT_NOTE"
	.sectionflags	@"SHF_NOTE_NV_CUINFO"
        /*0018*/ 	.short	0x0002
        /*001a*/ 	.short	0x0064
        /*001c*/ 	.short	0x0082
	.zero		2


//--------------------- .nv.info                  --------------------------
	.section	.nv.info,"",@"SHT_CUDA_INFO"
	.align	4


	//----- nvinfo : EIATTR_REGCOUNT
	.align		4
        /*0000*/ 	.byte	0x04, 0x2f
        /*0002*/ 	.short	(.L_5 - .L_4)
	.align		4
.L_4:
        /*0004*/ 	.word	index@(msw_batch_f32)
        /*0008*/ 	.word	0x00000028


	//----- nvinfo : EIATTR_FRAME_SIZE
	.align		4
.L_5:
        /*000c*/ 	.byte	0x04, 0x11
        /*000e*/ 	.short	(.L_7 - .L_6)
	.align		4
.L_6:
        /*0010*/ 	.word	index@($msw_batch_f32$__internal_trig_reduction_slowpathd)
        /*0014*/ 	.word	0x00000028


	//----- nvinfo : EIATTR_FRAME_SIZE
	.align		4
.L_7:
        /*0018*/ 	.byte	0x04, 0x11
        /*001a*/ 	.short	(.L_9 - .L_8)
	.align		4
.L_8:
        /*001c*/ 	.word	index@($__internal_2_$__cuda_sm3x_div_rn_noftz_f32_slowpath)
        /*0020*/ 	.word	0x00000028


	//----- nvinfo : EIATTR_FRAME_SIZE
	.align		4
.L_9:
        /*0024*/ 	.byte	0x04, 0x11
        /*0026*/ 	.short	(.L_11 - .L_10)
	.align		4
.L_10:
        /*0028*/ 	.word	index@($__internal_1_$__cuda_sm20_div_rn_f64_full)
        /*002c*/ 	.word	0x00000028


	//----- nvinfo : EIATTR_FRAME_SIZE
	.align		4
.L_11:
        /*0030*/ 	.byte	0x04, 0x11
        /*0032*/ 	.short	(.L_13 - .L_12)
	.align		4
.L_12:
        /*0034*/ 	.word	index@(msw_batch_f32)
        /*0038*/ 	.word	0x00000028


	//----- nvinfo : EIATTR_REGCOUNT
	.align		4
.L_13:
        /*003c*/ 	.byte	0x04, 0x2f
        /*003e*/ 	.short	(.L_15 - .L_14)
	.align		4
.L_14:
        /*0040*/ 	.word	index@(msw_many_series_one_param_time_major_f32)
        /*0044*/ 	.word	0x00000020


	//----- nvinfo : EIATTR_FRAME_SIZE
	.align		4
.L_15:
        /*0048*/ 	.byte	0x04, 0x11
        /*004a*/ 	.short	(.L_17 - .L_16)
	.align		4
.L_16:
        /*004c*/ 	.word	index@($__internal_0_$__cuda_sm3x_div_rn_noftz_f32_slowpath)
        /*0050*/ 	.word	0x00000000


	//----- nvinfo : EIATTR_FRAME_SIZE
	.align		4
.L_17:
        /*0054*/ 	.byte	0x04, 0x11
        /*0056*/ 	.short	(.L_19 - .L_18)
	.align		4
.L_18:
        /*0058*/ 	.word	index@(msw_many_series_one_param_time_major_f32)
        /*005c*/ 	.word	0x00000000


	//----- nvinfo : EIATTR_MIN_STACK_SIZE
	.align		4
.L_19:
        /*0060*/ 	.byte	0x04, 0x12
        /*0062*/ 	.short	(.L_21 - .L_20)
	.align		4
.L_20:
        /*0064*/ 	.word	index@(msw_many_series_one_param_time_major_f32)
        /*0068*/ 	.word	0x00000000


	//----- nvinfo : EIATTR_MIN_STACK_SIZE
	.align		4
.L_21:
        /*006c*/ 	.byte	0x04, 0x12
        /*006e*/ 	.short	(.L_23 - .L_22)
	.align		4
.L_22:
        /*0070*/ 	.word	index@(msw_batch_f32)
        /*0074*/ 	.word	0x00000028
.L_23:


//--------------------- .nv.compat                --------------------------
	.section	.nv.compat,"",@"SHT_CUDA_COMPAT_INFO"
	.align	4
        /*0000*/ 	.byte	0x02, 0x09, 0x00, 0x00, 0x02, 0x02, 0x01, 0x00, 0x02, 0x05, 0x05, 0x00, 0x03, 0x07, 0x01, 0x01
        /*0010*/ 	.byte	0x02, 0x03, 0x00, 0x00, 0x02, 0x06, 0x01, 0x00, 0x04, 0x0b, 0x08, 0x00, 0x01, 0x00, 0x00, 0x00
        /*0020*/ 	.byte	0x00, 0x00, 0x00, 0x00


//--------------------- .nv.info.msw_many_series_one_param_time_major_f32 --------------------------
	.section	.nv.info.msw_many_series_one_param_time_major_f32,"",@"SHT_CUDA_INFO"
	.sectionflags	@""
	.align	4


	//----- nvinfo : EIATTR_CUDA_API_VERSION
	.align		4
        /*0000*/ 	.byte	0x04, 0x37
        /*0002*/ 	.short	(.L_25 - .L_24)
.L_24:
        /*0004*/ 	.word	0x00000082


	//----- nvinfo : EIATTR_KPARAM_INFO
	.align		4
.L_25:
        /*0008*/ 	.byte	0x04, 0x17
        /*000a*/ 	.short	(.L_27 - .L_26)
.L_26:
        /*000c*/ 	.word	0x00000000
        /*0010*/ 	.short	0x0005
        /*0012*/ 	.short	0x0020
        /*0014*/ 	.byte	0x00, 0xf5, 0x21, 0x00


	//----- nvinfo : EIATTR_KPARAM_INFO
	.align		4
.L_27:
        /*0018*/ 	.byte	0x04, 0x17
        /*001a*/ 	.short	(.L_29 - .L_28)
.L_28:
        /*001c*/ 	.word	0x00000000
        /*0020*/ 	.short	0x0004
        /*0022*/ 	.short	0x0018
        /*0024*/ 	.byte	0x00, 0xf5, 0x21, 0x00


	//----- nvinfo : EIATTR_KPARAM_INFO
	.align		4
.L_29:
        /*0028*/ 	.byte	0x04, 0x17
        /*002a*/ 	.short	(.L_31 - .L_30)
.L_30:
        /*002c*/ 	.word	0x00000000
        /*0030*/ 	.short	0x0003
        /*0032*/ 	.short	0x0010
        /*0034*/ 	.byte	0x00, 0xf0, 0x11, 0x00


	//----- nvinfo : EIATTR_KPARAM_INFO
	.align		4
.L_31:
        /*0038*/ 	.byte	0x04, 0x17
        /*003a*/ 	.short	(.L_33 - .L_32)
.L_32:
        /*003c*/ 	.word	0x00000000
        /*0040*/ 	.short	0x0002
        /*0042*/ 	.short	0x000c
        /*0044*/ 	.byte	0x00, 0xf0, 0x11, 0x00


	//----- nvinfo : EIATTR_KPARAM_INFO
	.align		4
.L_33:
        /*0048*/ 	.byte	0x04, 0x17
        /*004a*/ 	.short	(.L_35 - .L_34)
.L_34:
        /*004c*/ 	.word	0x00000000
        /*0050*/ 	.short	0x0001
        /*0052*/ 	.short	0x0008
        /*0054*/ 	.byte	0x00, 0xf0, 0x11, 0x00


	//----- nvinfo : EIATTR_KPARAM_INFO
	.align		4
.L_35:
        /*0058*/ 	.byte	0x04, 0x17
        /*005a*/ 	.short	(.L_37 - .L_36)
.L_36:
        /*005c*/ 	.word	0x00000000
        /*0060*/ 	.short	0x0000
        /*0062*/ 	.short	0x0000
        /*0064*/ 	.byte	0x00, 0xf5, 0x21, 0x00


	//----- nvinfo : EIATTR_SPARSE_MMA_MASK
	.align		4
.L_37:
        /*0068*/ 	.byte	0x03, 0x50
        /*006a*/ 	.short	0x0000


	//----- nvinfo : EIATTR_MAXREG_COUNT
	.align		4
        /*006c*/ 	.byte	0x03, 0x1b
        /*006e*/ 	.short	0x00ff


	//----- nvinfo : EIATTR_NUM_BARRIERS
	.align		4
        /*0070*/ 	.byte	0x02, 0x4c
        /*0072*/ 	.byte	0x01
	.zero		1


	//----- nvinfo : EIATTR_MERCURY_ISA_VERSION
	.align		4
        /*0074*/ 	.byte	0x03, 0x5f
        /*0076*/ 	.short	0x0101


	//----- nvinfo : EIATTR_UNUSED_LOAD_BYTE_OFFSET
	.align		4
        /*0078*/ 	.byte	0x04, 0x44
        /*007a*/ 	.short	(.L_39 - .L_38)


	//   ....[0]....
.L_38:
        /*007c*/ 	.word	0x00001100
        /*0080*/ 	.word	0x00000fff


	//   ....[1]....
        /*0084*/ 	.word	0x00001c40
        /*0088*/ 	.word	0x00000fff


	//----- nvinfo : EIATTR_VRC_CTA_INIT_COUNT
	.align		4
.L_39:
        /*008c*/ 	.byte	0x02, 0x4a
	.zero		1
	.zero		1


	//----- nvinfo : EIATTR_EXIT_INSTR_OFFSETS
	.align		4
        /*0090*/ 	.byte	0x04, 0x1c
        /*0092*/ 	.short	(.L_41 - .L_40)


	//   ....[0]....
.L_40:
        /*0094*/ 	.word	0x00000040


	//   ....[1]....
        /*0098*/ 	.word	0x00000080


	//   ....[2]....
        /*009c*/ 	.word	0x000009d0


	//   ....[3]....
        /*00a0*/ 	.word	0x00001ef0


	//----- nvinfo : EIATTR_CRS_STACK_SIZE
	.align		4
.L_41:
        /*00a4*/ 	.byte	0x04, 0x1e
        /*00a6*/ 	.short	(.L_43 - .L_42)
.L_42:
        /*00a8*/ 	.word	0x00000000


	//----- nvinfo : EIATTR_CBANK_PARAM_SIZE
	.align		4
.L_43:
        /*00ac*/ 	.byte	0x03, 0x19
        /*00ae*/ 	.short	0x0028


	//----- nvinfo : EIATTR_PARAM_CBANK
	.align		4
        /*00b0*/ 	.byte	0x04, 0x0a
        /*00b2*/ 	.short	(.L_45 - .L_44)
	.align		4
.L_44:
        /*00b4*/ 	.word	index@(.nv.constant0.msw_many_series_one_param_time_major_f32)
        /*00b8*/ 	.short	0x0380
        /*00ba*/ 	.short	0x0028


	//----- nvinfo : EIATTR_SW_WAR
	.align		4
.L_45:
        /*00bc*/ 	.byte	0x04, 0x36
        /*00be*/ 	.short	(.L_47 - .L_46)
.L_46:
        /*00c0*/ 	.word	0x00000008
.L_47:


//--------------------- .nv.info.msw_batch_f32    --------------------------
	.section	.nv.info.msw_batch_f32,"",@"SHT_CUDA_INFO"
	.sectionflags	@""
	.align	4


	//----- nvinfo : EIATTR_CUDA_API_VERSION
	.align		4
        /*0000*/ 	.byte	0x04, 0x37
        /*0002*/ 	.short	(.L_49 - .L_48)
.L_48:
        /*0004*/ 	.word	0x00000082


	//----- nvinfo : EIATTR_KPARAM_INFO
	.align		4
.L_49:
        /*0008*/ 	.byte	0x04, 0x17
        /*000a*/ 	.short	(.L_51 - .L_50)
.L_50:
        /*000c*/ 	.word	0x00000000
        /*0010*/ 	.short	0x0005
        /*0012*/ 	.short	0x0020
        /*0014*/ 	.byte	0x00, 0xf5, 0x21, 0x00


	//----- nvinfo : EIATTR_KPARAM_INFO
	.align		4
.L_51:
        /*0018*/ 	.byte	0x04, 0x17
        /*001a*/ 	.short	(.L_53 - .L_52)
.L_52:
        /*001c*/ 	.word	0x00000000
        /*0020*/ 	.short	0x0004
        /*0022*/ 	.short	0x0018
        /*0024*/ 	.byte	0x00, 0xf0, 0x11, 0x00


	//----- nvinfo : EIATTR_KPARAM_INFO
	.align		4
.L_53:
        /*0028*/ 	.byte	0x04, 0x17
        /*002a*/ 	.short	(.L_55 - .L_54)
.L_54:
        /*002c*/ 	.word	0x00000000
        /*0030*/ 	.short	0x0003
        /*0032*/ 	.short	0x0014
        /*0034*/ 	.byte	0x00, 0xf0, 0x11, 0x00


	//----- nvinfo : EIATTR_KPARAM_INFO
	.align		4
.L_55:
        /*0038*/ 	.byte	0x04, 0x17
        /*003a*/ 	.short	(.L_57 - .L_56)
.L_56:
        /*003c*/ 	.word	0x00000000
        /*0040*/ 	.short	0x0002
        /*0042*/ 	.short	0x0010
        /*0044*/ 	.byte	0x00, 0xf0, 0x11, 0x00


	//----- nvinfo : EIATTR_KPARAM_INFO
	.align		4
.L_57:
        /*0048*/ 	.byte	0x04, 0x17
        /*004a*/ 	.short	(.L_59 - .L_58)
.L_58:
        /*004c*/ 	.word	0x00000000
        /*0050*/ 	.short	0x0001
        /*0052*/ 	.short	0x0008
        /*0054*/ 	.byte	0x00, 0xf5, 0x21, 0x00


	//----- nvinfo : EIATTR_KPARAM_INFO
	.align		4
.L_59:
        /*0058*/ 	.byte	0x04, 0x17
        /*005a*/ 	.short	(.L_61 - .L_60)
.L_60:
        /*005c*/ 	.word	0x00000000
        /*0060*/ 	.short	0x0000
        /*0062*/ 	.short	0x0000
        /*0064*/ 	.byte	0x00, 0xf5, 0x21, 0x00


	//----- nvinfo : EIATTR_SPARSE_MMA_MASK
	.align		4
.L_61:
        /*0068*/ 	.byte	0x03, 0x50
        /*006a*/ 	.short	0x0000


	//----- nvinfo : EIATTR_MAXREG_COUNT
	.align		4
        /*006c*/ 	.byte	0x03, 0x1b
        /*006e*/ 	.short	0x00ff


	//----- nvinfo : EIATTR_NUM_BARRIERS
	.align		4
        /*0070*/ 	.byte	0x02, 0x4c
        /*0072*/ 	.byte	0x01
	.zero		1


	//----- nvinfo : EIATTR_MERCURY_ISA_VERSION
	.align		4
        /*0074*/ 	.byte	0x03, 0x5f
        /*0076*/ 	.short	0x0101


	//----- nvinfo : EIATTR_VRC_CTA_INIT_COUNT
	.align		4
        /*0078*/ 	.byte	0x02, 0x4a
	.zero		1
	.zero		1


	//----- nvinfo : EIATTR_EXIT_INSTR_OFFSETS
	.align		4
        /*007c*/ 	.byte	0x04, 0x1c
        /*007e*/ 	.short	(.L_63 - .L_62)


	//   ....[0]....
.L_62:
        /*0080*/ 	.word	0x00000060


	//   ....[1]....
        /*0084*/ 	.word	0x00000100


	//   ....[2]....
        /*0088*/ 	.word	0x00000950


	//   ....[3]....
        /*008c*/ 	.word	0x00001b50


	//----- nvinfo : EIATTR_CRS_STACK_SIZE
	.align		4
.L_63:
        /*0090*/ 	.byte	0x04, 0x1e
        /*0092*/ 	.short	(.L_65 - .L_64)
.L_64:
        /*0094*/ 	.word	0x00000000


	//----- nvinfo : EIATTR_CBANK_PARAM_SIZE
	.align		4
.L_65:
        /*0098*/ 	.byte	0x03, 0x19
        /*009a*/ 	.short	0x0028


	//----- nvinfo : EIATTR_PARAM_CBANK
	.align		4
        /*009c*/ 	.byte	0x04, 0x0a
        /*009e*/ 	.short	(.L_67 - .L_66)
	.align		4
.L_66:
        /*00a0*/ 	.word	index@(.nv.constant0.msw_batch_f32)
        /*00a4*/ 	.short	0x0380
        /*00a6*/ 	.short	0x0028


	//----- nvinfo : EIATTR_SW_WAR
	.align		4
.L_67:
        /*00a8*/ 	.byte	0x04, 0x36
        /*00aa*/ 	.short	(.L_69 - .L_68)
.L_68:
        /*00ac*/ 	.word	0x00000008
.L_69:


//--------------------- .nv.callgraph             --------------------------
	.section	.nv.callgraph,"",@"SHT_CUDA_CALLGRAPH"
	.align	4
	.sectionentsize	8
	.align		4
        /*0000*/ 	.word	0x00000000
	.align		4
        /*0004*/ 	.word	0xffffffff
	.align		4
        /*0008*/ 	.word	0x00000000
	.align		4
        /*000c*/ 	.word	0xfffffffe
	.align		4
        /*0010*/ 	.word	0x00000000
	.align		4
        /*0014*/ 	.word	0xfffffffd
	.align		4
        /*0018*/ 	.word	0x00000000
	.align		4
        /*001c*/ 	.word	0xfffffffc


//--------------------- .nv.constant3             --------------------------
	.section	.nv.constant3,"a",@progbits
	.align	4
.nv.constant3:
	.type		MSW_TWO_PI_F,@object
	.size		MSW_TWO_PI_F,(MSW_SQRT_HALF_F - MSW_TWO_PI_F)
MSW_TWO_PI_F:
        /*0000*/ 	.byte	0xdb, 0x0f, 0xc9, 0x40
	.type		MSW_SQRT_HALF_F,@object
	.size		MSW_SQRT_HALF_F,(.L_1 - MSW_SQRT_HALF_F)
MSW_SQRT_HALF_F:
        /*0004*/ 	.byte	0xf3, 0x04, 0x35, 0x3f
.L_1:


//--------------------- .nv.constant4             --------------------------
	.section	.nv.constant4,"a",@progbits
	.align	8
	.align		8
.nv.constant4:
        /*0000*/ 	.dword	__cudart_i2opi_d
	.align		8
        /*0008*/ 	.dword	__cudart_sin_cos_coeffs


//--------------------- .text.msw_many_series_one_param_time_major_f32 --------------------------
	.section	.text.msw_many_series_one_param_time_major_f32,"ax",@progbits
	.align	128
        .global         msw_many_series_one_param_time_major_f32
        .type           msw_many_series_one_param_time_major_f32,@function
        .size           msw_many_series_one_param_time_major_f32,(.L_x_93 - msw_many_series_one_param_time_major_f32)
        .other          msw_many_series_one_param_time_major_f32,@"STO_CUDA_ENTRY STV_DEFAULT"
msw_many_series_one_param_time_major_f32:
.text.msw_many_series_one_param_time_major_f32:
[----:B------:R-:W-:Y:S01]  /*0000*/  LDC R1, c[0x0][0x37c] ;  /* 0x0000df00ff017b82 */ /* 0x000fe20000000800 */
[----:B------:R-:W0:Y:S02]  /*0010*/  LDCU UR7, c[0x0][0x388] ;  /* 0x00007100ff0777ac */ /* 0x000e240008000800 */
[----:B0-----:R-:W-:-:S06]  /*0020*/  UISETP.GE.AND UP0, UPT, UR7, 0x1, UPT ;  /* 0x000000010700788c */ /* 0x001fcc000bf06270 */
[----:B------:R-:W-:-:S13]  /*0030*/  PLOP3.LUT P0, PT, PT, PT, UP0, 0x80, 0x8 ;  /* 0x000000000008781c */ /* 0x000fda0003f0f008 */
[----:B------:R-:W-:Y:S05]  /*0040*/  @!P0 EXIT ;  /* 0x000000000000894d */ /* 0x000fea0003800000 */
[----:B------:R-:W0:Y:S01]  /*0050*/  S2R R17, SR_CTAID.Y ;  /* 0x0000000000117919 */ /* 0x000e220000002600 */
[----:B------:R-:W0:Y:S02]  /*0060*/  LDC R0, c[0x0][0x38c] ;  /* 0x0000e300ff007b82 */ /* 0x000e240000000800 */
[----:B0-----:R-:W-:-:S13]  /*0070*/  ISETP.GE.AND P0, PT, R17, R0, PT ;  /* 0x000000001100720c */ /* 0x001fda0003f06270 */
[----:B------:R-:W-:Y:S05]  /*0080*/  @P0 EXIT ;  /* 0x000000000000094d */ /* 0x000fea0003800000 */
[----:B------:R-:W0:Y:S01]  /*0090*/  LDC.64 R2, c[0x0][0x398] ;  /* 0x0000e600ff027b82 */ /* 0x000e220000000a00 */
[----:B------:R-:W1:Y:S01]  /*00a0*/  LDCU.64 UR10, c[0x0][0x358] ;  /* 0x00006b00ff0a77ac */ /* 0x000e620008000a00 */
[----:B------:R-:W2:Y:S01]  /*00b0*/  S2R R16, SR_TID.X ;  /* 0x0000000000107919 */ /* 0x000ea20000002100 */
[----:B------:R-:W3:Y:S01]  /*00c0*/  LDCU UR6, c[0x0][0x390] ;  /* 0x00007200ff0677ac */ /* 0x000ee20008000800 */
[----:B0-----:R-:W-:-:S06]  /*00d0*/  IMAD.WIDE.U32 R2, R17, 0x4, R2 ;  /* 0x0000000411027825 */ /* 0x001fcc00078e0002 */
[----:B-1----:R-:W4:Y:S01]  /*00e0*/  LDG.E.CONSTANT R2, desc[UR10][R2.64] ;  /* 0x0000000a02027981 */ /* 0x002f22000c1e9900 */
[----:B------:R-:W2:Y:S01]  /*00f0*/  LDCU UR13, c[0x0][0x360] ;  /* 0x00006c00ff0d77ac */ /* 0x000ea20008000800 */
[----:B------:R-:W0:Y:S01]  /*0100*/  S2UR UR9, SR_CTAID.X ;  /* 0x00000000000979c3 */ /* 0x000e220000002500 */
[----:B------:R-:W-:Y:S01]  /*0110*/  BSSY.RECONVERGENT B0, `(.L_x_0) ;  /* 0x0000055000007945 */ /* 0x000fe20003800200 */
[----:B------:R-:W2:Y:S02]  /*0120*/  S2R R5, SR_CTAID.X ;  /* 0x0000000000057919 */ /* 0x000ea40000002500 */
[----:B--2---:R-:W-:Y:S01]  /*0130*/  IMAD R5, R5, UR13, R16 ;  /* 0x0000000d05057c24 */ /* 0x004fe2000f8e0210 */
[----:B----4-:R-:W-:-:S13]  /*0140*/  R2UR UR4, R2 ;  /* 0x00000000020472ca */ /* 0x010fda00000e0000 */
[----:B------:R-:W-:-:S04]  /*0150*/  UIADD3 UR5, UPT, UPT, UR4, -0x1, UR7 ;  /* 0xffffffff04057890 */ /* 0x000fc8000fffe007 */
[----:B---3--:R-:W-:-:S04]  /*0160*/  UISETP.LT.AND UP0, UPT, UR5, UR6, UPT ;  /* 0x000000060500728c */ /* 0x008fc8000bf01270 */
[----:B------:R-:W-:-:S06]  /*0170*/  USEL UR4, UR5, UR6, UP0 ;  /* 0x0000000605047287 */ /* 0x000fcc0008000000 */
[----:B------:R-:W-:-:S13]  /*0180*/  ISETP.GE.AND P0, PT, R5, UR4, PT ;  /* 0x0000000405007c0c */ /* 0x000fda000bf06270 */
[----:B0-----:R-:W-:Y:S05]  /*0190*/  @P0 BRA `(.L_x_1) ;  /* 0x0000000400300947 */ /* 0x001fea0003800000 */
[----:B------:R-:W0:Y:S01]  /*01a0*/  LDC R4, c[0x0][0x370] ;  /* 0x0000dc00ff047b82 */ /* 0x000e220000000800 */
[----:B------:R-:W-:Y:S01]  /*01b0*/  BSSY.RECONVERGENT B1, `(.L_x_2) ;  /* 0x000002e000017945 */ /* 0x000fe20003800200 */
[----:B0-----:R-:W-:-:S04]  /*01c0*/  IMAD R4, R4, UR13, RZ ;  /* 0x0000000d04047c24 */ /* 0x001fc8000f8e02ff */
[----:B------:R-:W0:Y:S01]  /*01d0*/  I2F.U32.RP R9, R4 ;  /* 0x0000000400097306 */ /* 0x000e220000209000 */
[C---:B------:R-:W-:Y:S01]  /*01e0*/  IADD3 R6, PT, PT, R4.reuse, R5, RZ ;  /* 0x0000000504067210 */ /* 0x040fe20007ffe0ff */
[----:B------:R-:W-:Y:S01]  /*01f0*/  IMAD.MOV R11, RZ, RZ, -R4 ;  /* 0x000000ffff0b7224 */ /* 0x000fe200078e0a04 */
[----:B------:R-:W-:Y:S02]  /*0200*/  ISETP.NE.U32.AND P2, PT, R4, RZ, PT ;  /* 0x000000ff0400720c */ /* 0x000fe40003f45070 */
[C---:B------:R-:W-:Y:S02]  /*0210*/  ISETP.GE.AND P0, PT, R6.reuse, UR4, PT ;  /* 0x0000000406007c0c */ /* 0x040fe4000bf06270 */
[----:B------:R-:W-:Y:S02]  /*0220*/  VIMNMX R7, PT, PT, R6, UR4, !PT ;  /* 0x0000000406077c48 */ /* 0x000fe4000ffe0100 */
[----:B------:R-:W-:-:S04]  /*0230*/  SEL R8, RZ, 0x1, P0 ;  /* 0x00000001ff087807 */ /* 0x000fc80000000000 */
[----:B------:R-:W-:Y:S01]  /*0240*/  IADD3 R7, PT, PT, R7, -R6, -R8 ;  /* 0x8000000607077210 */ /* 0x000fe20007ffe808 */
[----:B0-----:R-:W0:Y:S02]  /*0250*/  MUFU.RCP R9, R9 ;  /* 0x0000000900097308 */ /* 0x001e240000001000 */
[----:B0-----:R-:W-:-:S06]  /*0260*/  IADD3 R2, PT, PT, R9, 0xffffffe, RZ ;  /* 0x0ffffffe09027810 */ /* 0x001fcc0007ffe0ff */
[----:B------:R0:W1:Y:S02]  /*0270*/  F2I.FTZ.U32.TRUNC.NTZ R3, R2 ;  /* 0x0000000200037305 */ /* 0x000064000021f000 */
[----:B0-----:R-:W-:Y:S02]  /*0280*/  IMAD.MOV.U32 R2, RZ, RZ, RZ ;  /* 0x000000ffff027224 */ /* 0x001fe400078e00ff */
[----:B-1----:R-:W-:-:S04]  /*0290*/  IMAD R11, R11, R3, RZ ;  /* 0x000000030b0b7224 */ /* 0x002fc800078e02ff */
[----:B------:R-:W-:-:S06]  /*02a0*/  IMAD.HI.U32 R10, R3, R11, R2 ;  /* 0x0000000b030a7227 */ /* 0x000fcc00078e0002 */
[----:B------:R-:W-:-:S05]  /*02b0*/  IMAD.HI.U32 R9, R10, R7, RZ ;  /* 0x000000070a097227 */ /* 0x000fca00078e00ff */
[----:B------:R-:W-:-:S05]  /*02c0*/  IADD3 R2, PT, PT, -R9, RZ, RZ ;  /* 0x000000ff09027210 */ /* 0x000fca0007ffe1ff */
[----:B------:R-:W-:Y:S02]  /*02d0*/  IMAD R7, R4, R2, R7 ;  /* 0x0000000204077224 */ /* 0x000fe400078e0207 */
[----:B------:R-:W0:Y:S03]  /*02e0*/  LDC.64 R2, c[0x0][0x3a0] ;  /* 0x0000e800ff027b82 */ /* 0x000e260000000a00 */
[----:B------:R-:W-:-:S13]  /*02f0*/  ISETP.GE.U32.AND P0, PT, R7, R4, PT ;  /* 0x000000040700720c */ /* 0x000fda0003f06070 */
[----:B------:R-:W-:Y:S01]  /*0300*/  @P0 IMAD.IADD R7, R7, 0x1, -R4 ;  /* 0x0000000107070824 */ /* 0x000fe200078e0a04 */
[----:B------:R-:W-:-:S04]  /*0310*/  @P0 IADD3 R9, PT, PT, R9, 0x1, RZ ;  /* 0x0000000109090810 */ /* 0x000fc80007ffe0ff */
[----:B------:R-:W-:-:S13]  /*0320*/  ISETP.GE.U32.AND P1, PT, R7, R4, PT ;  /* 0x000000040700720c */ /* 0x000fda0003f26070 */
[----:B------:R-:W-:Y:S01]  /*0330*/  @P1 VIADD R9, R9, 0x1 ;  /* 0x0000000109091836 */ /* 0x000fe20000000000 */
[----:B------:R-:W-:-:S04]  /*0340*/  @!P2 LOP3.LUT R9, RZ, R4, RZ, 0x33, !PT ;  /* 0x00000004ff09a212 */ /* 0x000fc800078e33ff */
[----:B------:R-:W-:-:S04]  /*0350*/  IADD3 R7, PT, PT, R8, R9, RZ ;  /* 0x0000000908077210 */ /* 0x000fc80007ffe0ff */
[C---:B------:R-:W-:Y:S02]  /*0360*/  LOP3.LUT R6, R7.reuse, 0x3, RZ, 0xc0, !PT ;  /* 0x0000000307067812 */ /* 0x040fe400078ec0ff */
[----:B------:R-:W-:Y:S02]  /*0370*/  ISETP.GE.U32.AND P1, PT, R7, 0x3, PT ;  /* 0x000000030700780c */ /* 0x000fe40003f26070 */
[----:B------:R-:W-:Y:S01]  /*0380*/  ISETP.NE.AND P0, PT, R6, 0x3, PT ;  /* 0x000000030600780c */ /* 0x000fe20003f05270 */
[----:B------:R-:W-:-:S12]  /*0390*/  IMAD.SHL.U32 R6, R0, 0x2, RZ ;  /* 0x0000000200067824 */ /* 0x000fd800078e00ff */
[----:B0-----:R-:W-:Y:S05]  /*03a0*/  @!P0 BRA `(.L_x_3) ;  /* 0x0000000000388947 */ /* 0x001fea0003800000 */
[----:B------:R-:W0:Y:S01]  /*03b0*/  LDC.64 R8, c[0x0][0x3a0] ;  /* 0x0000e800ff087b82 */ /* 0x000e220000000a00 */
[----:B------:R-:W-:Y:S01]  /*03c0*/  IADD3 R7, PT, PT, R7, 0x1, RZ ;  /* 0x0000000107077810 */ /* 0x000fe20007ffe0ff */
[----:B------:R-:W-:Y:S01]  /*03d0*/  IMAD.MOV.U32 R14, RZ, RZ, RZ ;  /* 0x000000ffff0e7224 */ /* 0x000fe200078e00ff */
[----:B------:R-:W-:Y:S02]  /*03e0*/  MOV R15, 0x7fc00000 ;  /* 0x7fc00000000f7802 */ /* 0x000fe40000000f00 */
[----:B------:R-:W-:-:S07]  /*03f0*/  LOP3.LUT R7, R7, 0x3, RZ, 0xc0, !PT ;  /* 0x0000000307077812 */ /* 0x000fce00078ec0ff */
.L_x_4:
[-C--:B-1----:R-:W-:Y:S01]  /*0400*/  IMAD R11, R6, R5.reuse, R17 ;  /* 0x00000005060b7224 */ /* 0x082fe200078e0211 */
[----:B------:R-:W-:Y:S01]  /*0410*/  IADD3 R5, PT, PT, R4, R5, RZ ;  /* 0x0000000504057210 */ /* 0x000fe20007ffe0ff */
[----:B------:R-:W-:Y:S02]  /*0420*/  VIADD R14, R14, 0x1 ;  /* 0x000000010e0e7836 */ /* 0x000fe40000000000 */
[----:B0-----:R-:W-:-:S03]  /*0430*/  IMAD.WIDE R10, R11, 0x4, R8 ;  /* 0x000000040b0a7825 */ /* 0x001fc600078e0208 */
[----:B------:R-:W-:Y:S02]  /*0440*/  ISETP.NE.AND P0, PT, R14, R7, PT ;  /* 0x000000070e00720c */ /* 0x000fe40003f05270 */
[----:B------:R1:W-:Y:S01]  /*0450*/  STG.E desc[UR10][R10.64], R15 ;  /* 0x0000000f0a007986 */ /* 0x0003e2000c10190a */
[----:B------:R-:W-:-:S05]  /*0460*/  IMAD.WIDE R12, R0, 0x4, R10 ;  /* 0x00000004000c7825 */ /* 0x000fca00078e020a */
[----:B------:R1:W-:Y:S05]  /*0470*/  STG.E desc[UR10][R12.64], R15 ;  /* 0x0000000f0c007986 */ /* 0x0003ea000c10190a */
[----:B------:R-:W-:Y:S05]  /*0480*/  @P0 BRA `(.L_x_4) ;  /* 0xfffffffc00dc0947 */ /* 0x000fea000383ffff */
.L_x_3:
[----:B------:R-:W-:Y:S05]  /*0490*/  BSYNC.RECONVERGENT B1 ;  /* 0x0000000000017941 */ /* 0x000fea0003800200 */
.L_x_2:
[----:B------:R-:W-:Y:S05]  /*04a0*/  @!P1 BRA `(.L_x_1) ;  /* 0x00000000006c9947 */ /* 0x000fea0003800000 */
.L_x_5:
[----:B01----:R-:W-:Y:S01]  /*04b0*/  IMAD.IADD R11, R4, 0x1, R5 ;  /* 0x00000001040b7824 */ /* 0x003fe200078e0205 */
[----:B------:R-:W-:Y:S01]  /*04c0*/  MOV R27, 0x7fc00000 ;  /* 0x7fc00000001b7802 */ /* 0x000fe20000000f00 */
[----:B------:R-:W-:-:S03]  /*04d0*/  IMAD R9, R6, R5, R17 ;  /* 0x0000000506097224 */ /* 0x000fc600078e0211 */
[-C--:B------:R-:W-:Y:S01]  /*04e0*/  IADD3 R5, PT, PT, R4, R11.reuse, RZ ;  /* 0x0000000b04057210 */ /* 0x080fe20007ffe0ff */
[----:B------:R-:W-:Y:S02]  /*04f0*/  IMAD R11, R6, R11, R17 ;  /* 0x0000000b060b7224 */ /* 0x000fe400078e0211 */
[----:B------:R-:W-:-:S04]  /*0500*/  IMAD.WIDE R8, R9, 0x4, R2 ;  /* 0x0000000409087825 */ /* 0x000fc800078e0202 */
[----:B------:R-:W-:Y:S01]  /*0510*/  IMAD.IADD R7, R4, 0x1, R5 ;  /* 0x0000000104077824 */ /* 0x000fe200078e0205 */
[----:B------:R0:W-:Y:S01]  /*0520*/  STG.E desc[UR10][R8.64], R27 ;  /* 0x0000001b08007986 */ /* 0x0001e2000c10190a */
[----:B------:R-:W-:Y:S02]  /*0530*/  IMAD R13, R6, R5, R17 ;  /* 0x00000005060d7224 */ /* 0x000fe400078e0211 */
[----:B------:R-:W-:-:S04]  /*0540*/  IMAD.WIDE R10, R11, 0x4, R2 ;  /* 0x000000040b0a7825 */ /* 0x000fc800078e0202 */
[----:B------:R-:W-:Y:S02]  /*0550*/  IMAD R15, R6, R7, R17 ;  /* 0x00000007060f7224 */ /* 0x000fe400078e0211 */
[----:B------:R-:W-:-:S04]  /*0560*/  IMAD.WIDE R12, R13, 0x4, R2 ;  /* 0x000000040d0c7825 */ /* 0x000fc800078e0202 */
[----:B------:R-:W-:-:S04]  /*0570*/  IMAD.WIDE R18, R0, 0x4, R8 ;  /* 0x0000000400127825 */ /* 0x000fc800078e0208 */
[----:B------:R-:W-:Y:S01]  /*0580*/  IMAD.WIDE R14, R15, 0x4, R2 ;  /* 0x000000040f0e7825 */ /* 0x000fe200078e0202 */
[----:B------:R0:W-:Y:S03]  /*0590*/  STG.E desc[UR10][R18.64], R27 ;  /* 0x0000001b12007986 */ /* 0x0001e6000c10190a */
[C---:B------:R-:W-:Y:S01]  /*05a0*/  IMAD.WIDE R20, R0.reuse, 0x4, R10 ;  /* 0x0000000400147825 */ /* 0x040fe200078e020a */
[----:B------:R0:W-:Y:S03]  /*05b0*/  STG.E desc[UR10][R10.64], R27 ;  /* 0x0000001b0a007986 */ /* 0x0001e6000c10190a */
[C---:B------:R-:W-:Y:S01]  /*05c0*/  IMAD.WIDE R22, R0.reuse, 0x4, R12 ;  /* 0x0000000400167825 */ /* 0x040fe200078e020c */
[----:B------:R0:W-:Y:S03]  /*05d0*/  STG.E desc[UR10][R20.64], R27 ;  /* 0x0000001b14007986 */ /* 0x0001e6000c10190a */
[----:B------:R-:W-:Y:S01]  /*05e0*/  IMAD.WIDE R24, R0, 0x4, R14 ;  /* 0x0000000400187825 */ /* 0x000fe200078e020e */
[----:B------:R0:W-:Y:S03]  /*05f0*/  STG.E desc[UR10][R12.64], R27 ;  /* 0x0000001b0c007986 */ /* 0x0001e6000c10190a */
[----:B------:R-:W-:Y:S01]  /*0600*/  IMAD.IADD R5, R4, 0x1, R7 ;  /* 0x0000000104057824 */ /* 0x000fe200078e0207 */
[----:B------:R0:W-:Y:S04]  /*0610*/  STG.E desc[UR10][R22.64], R27 ;  /* 0x0000001b16007986 */ /* 0x0001e8000c10190a */
[----:B------:R0:W-:Y:S01]  /*0620*/  STG.E desc[UR10][R14.64], R27 ;  /* 0x0000001b0e007986 */ /* 0x0001e2000c10190a */
[----:B------:R-:W-:-:S03]  /*0630*/  ISETP.GE.AND P0, PT, R5, UR4, PT ;  /* 0x0000000405007c0c */ /* 0x000fc6000bf06270 */
[----:B------:R0:W-:Y:S10]  /*0640*/  STG.E desc[UR10][R24.64], R27 ;  /* 0x0000001b18007986 */ /* 0x0001f4000c10190a */
[----:B------:R-:W-:Y:S05]  /*0650*/  @!P0 BRA `(.L_x_5) ;  /* 0xfffffffc00948947 */ /* 0x000fea000383ffff */
.L_x_1:
[----:B------:R-:W-:Y:S05]  /*0660*/  BSYNC.RECONVERGENT B0 ;  /* 0x0000000000007941 */ /* 0x000fea0003800200 */
.L_x_0:
[----:B------:R-:W2:Y:S01]  /*0670*/  LDCU UR8, c[0x3][URZ] ;  /* 0x00c00000ff0877ac */ /* 0x000ea20008000800 */
[----:B01----:R-:W-:Y:S01]  /*0680*/  I2FP.F32.U32 R15, UR7 ;  /* 0x00000007000f7c45 */ /* 0x003fe20008201000 */
[----:B------:R-:W0:Y:S01]  /*0690*/  S2UR UR6, SR_CgaCtaId ;  /* 0x00000000000679c3 */ /* 0x000e220000008800 */
[----:B------:R-:W-:Y:S02]  /*06a0*/  UMOV UR4, 0x400 ;  /* 0x0000040000047882 */ /* 0x000fe40000000000 */
[----:B------:R-:W1:Y:S01]  /*06b0*/  MUFU.RCP R0, R15 ;  /* 0x0000000f00007308 */ /* 0x000e620000001000 */
[----:B--2---:R-:W-:-:S07]  /*06c0*/  MOV R4, UR8 ;  /* 0x0000000800047c02 */ /* 0x004fce0008000f00 */
[----:B------:R-:W2:Y:S01]  /*06d0*/  FCHK P0, R4, R15 ;  /* 0x0000000f04007302 */ /* 0x000ea20000000000 */
[----:B-1----:R-:W-:Y:S01]  /*06e0*/  FFMA R3, -R15, R0, 1 ;  /* 0x3f8000000f037423 */ /* 0x002fe20000000100 */
[----:B0-----:R-:W-:-:S03]  /*06f0*/  ULEA UR4, UR6, UR4, 0x18 ;  /* 0x0000000406047291 */ /* 0x001fc6000f8ec0ff */
[----:B------:R-:W-:Y:S01]  /*0700*/  FFMA R0, R0, R3, R0 ;  /* 0x0000000300007223 */ /* 0x000fe20000000000 */
[----:B------:R-:W-:-:S03]  /*0710*/  ULEA UR6, UR7, UR4, 0x2 ;  /* 0x0000000407067291 */ /* 0x000fc6000f8e10ff */
[----:B------:R-:W-:-:S04]  /*0720*/  FFMA R2, R0, UR8, RZ ;  /* 0x0000000800027c23 */ /* 0x000fc800080000ff */
[----:B------:R-:W-:-:S04]  /*0730*/  FFMA R3, -R15, R2, UR8 ;  /* 0x000000080f037e23 */ /* 0x000fc80008000102 */
[----:B------:R-:W-:Y:S01]  /*0740*/  FFMA R0, R0, R3, R2 ;  /* 0x0000000300007223 */ /* 0x000fe20000000002 */
[----:B--2---:R-:W-:Y:S06]  /*0750*/  @!P0 BRA `(.L_x_6) ;  /* 0x0000000000148947 */ /* 0x004fec0003800000 */
[----:B------:R-:W0:Y:S01]  /*0760*/  LDCU UR7, c[0x3][URZ] ;  /* 0x00c00000ff0777ac */ /* 0x000e220008000800 */
[----:B------:R-:W-:Y:S01]  /*0770*/  MOV R10, 0x7a0 ;  /* 0x000007a0000a7802 */ /* 0x000fe20000000f00 */
[----:B0-----:R-:W-:-:S07]  /*0780*/  IMAD.U32 R18, RZ, RZ, UR7 ;  /* 0x00000007ff127e24 */ /* 0x001fce000f8e00ff */
[----:B------:R-:W-:Y:S05]  /*0790*/  CALL.REL.NOINC `($__internal_0_$__cuda_sm3x_div_rn_noftz_f32_slowpath) ;  /* 0x0000001400d87944 */ /* 0x000fea0003c00000 */
[----:B------:R-:W-:-:S07]  /*07a0*/  MOV R0, R11 ;  /* 0x0000000b00007202 */ /* 0x000fce0000000f00 */
.L_x_6:
[----:B------:R-:W0:Y:S01]  /*07b0*/  LDC R11, c[0x0][0x388] ;  /* 0x0000e200ff0b7b82 */ /* 0x000e220000000800 */
[----:B------:R-:W-:Y:S01]  /*07c0*/  BSSY.RECONVERGENT B0, `(.L_x_7) ;  /* 0x000001a000007945 */ /* 0x000fe20003800200 */
[----:B0-----:R-:W-:-:S13]  /*07d0*/  ISETP.GE.U32.AND P0, PT, R16, R11, PT ;  /* 0x0000000b1000720c */ /* 0x001fda0003f06070 */
[----:B------:R-:W-:Y:S05]  /*07e0*/  @P0 BRA `(.L_x_8) ;  /* 0x00000000005c0947 */ /* 0x000fea0003800000 */
[----:B------:R-:W-:Y:S01]  /*07f0*/  I2FP.F32.U32 R3, UR13 ;  /* 0x0000000d00037c45 */ /* 0x000fe20008201000 */
[----:B------:R-:W-:Y:S01]  /*0800*/  IMAD.MOV.U32 R4, RZ, RZ, R16 ;  /* 0x000000ffff047224 */ /* 0x000fe200078e0010 */
[----:B------:R-:W-:-:S03]  /*0810*/  I2FP.F32.U32 R5, R16 ;  /* 0x0000001000057245 */ /* 0x000fc60000201000 */
[-C--:B------:R-:W-:Y:S02]  /*0820*/  FMUL R3, R3, R0.reuse ;  /* 0x0000000003037220 */ /* 0x080fe40000400000 */
[----:B------:R-:W-:Y:S02]  /*0830*/  FMUL R5, R5, R0 ;  /* 0x0000000005057220 */ /* 0x000fe40000400000 */
[----:B------:R-:W-:Y:S02]  /*0840*/  FMUL.RZ R6, R3, 0.15915493667125701904 ;  /* 0x3e22f98303067820 */ /* 0x000fe4000040c000 */
[----:B------:R-:W-:Y:S02]  /*0850*/  FMUL.RZ R5, R5, 0.15915493667125701904 ;  /* 0x3e22f98305057820 */ /* 0x000fe4000040c000 */
[----:B------:R0:W1:Y:S08]  /*0860*/  MUFU.SIN R10, R6 ;  /* 0x00000006000a7308 */ /* 0x0000700000000400 */
[----:B------:R0:W2:Y:S08]  /*0870*/  MUFU.COS R9, R6 ;  /* 0x0000000600097308 */ /* 0x0000b00000000000 */
[----:B------:R0:W3:Y:S08]  /*0880*/  MUFU.COS R2, R5 ;  /* 0x0000000500027308 */ /* 0x0000f00000000000 */
[----:B-1----:R0:W4:Y:S02]  /*0890*/  MUFU.SIN R3, R5 ;  /* 0x0000000500037308 */ /* 0x0021240000000400 */
.L_x_9:
[C---:B0-----:R-:W-:Y:S01]  /*08a0*/  LEA R6, R4.reuse, UR6, 0x2 ;  /* 0x0000000604067c11 */ /* 0x041fe2000f8e10ff */
[C---:B--2-4-:R-:W-:Y:S01]  /*08b0*/  FMUL R7, R9.reuse, R3 ;  /* 0x0000000309077220 */ /* 0x054fe20000400000 */
[C---:B------:R-:W-:Y:S01]  /*08c0*/  LEA R5, R4.reuse, UR4, 0x2 ;  /* 0x0000000404057c11 */ /* 0x040fe2000f8e10ff */
[-C--:B---3--:R-:W-:Y:S01]  /*08d0*/  FMUL R8, R9, R2.reuse ;  /* 0x0000000209087220 */ /* 0x088fe20000400000 */
[----:B------:R-:W-:Y:S01]  /*08e0*/  IADD3 R4, PT, PT, R4, UR13, RZ ;  /* 0x0000000d04047c10 */ /* 0x000fe2000fffe0ff */
[----:B------:R-:W-:Y:S01]  /*08f0*/  FFMA R7, R10, R2, R7 ;  /* 0x000000020a077223 */ /* 0x000fe20000000007 */
[----:B------:R-:W-:Y:S02]  /*0900*/  STS [R6], R3 ;  /* 0x0000000306007388 */ /* 0x000fe40000000800 */
[----:B------:R-:W-:Y:S02]  /*0910*/  ISETP.GE.AND P0, PT, R4, R11, PT ;  /* 0x0000000b0400720c */ /* 0x000fe40003f06270 */
[----:B------:R0:W-:Y:S02]  /*0920*/  STS [R5], R2 ;  /* 0x0000000205007388 */ /* 0x0001e40000000800 */
[----:B0-----:R-:W-:Y:S01]  /*0930*/  FFMA R2, R10, -R3, R8 ;  /* 0x800000030a027223 */ /* 0x001fe20000000008 */
[----:B------:R-:W-:-:S08]  /*0940*/  IMAD.MOV.U32 R3, RZ, RZ, R7 ;  /* 0x000000ffff037224 */ /* 0x000fd000078e0007 */
[----:B------:R-:W-:Y:S05]  /*0950*/  @!P0 BRA `(.L_x_9) ;  /* 0xfffffffc00d08947 */ /* 0x000fea000383ffff */
.L_x_8:
[----:B------:R-:W-:Y:S05]  /*0960*/  BSYNC.RECONVERGENT B0 ;  /* 0x0000000000007941 */ /* 0x000fea0003800200 */
.L_x_7:
[----:B------:R-:W0:Y:S01]  /*0970*/  LDCU UR12, c[0x0][0x390] ;  /* 0x00007200ff0c77ac */ /* 0x000e220008000800 */
[----:B------:R-:W-:-:S04]  /*0980*/  USHF.L.U32 UR8, UR13, 0x3, URZ ;  /* 0x000000030d087899 */ /* 0x000fc800080006ff */
[----:B------:R-:W-:-:S04]  /*0990*/  UIMAD UR7, UR9, UR8, URZ ;  /* 0x00000008090772a4 */ /* 0x000fc8000f8e02ff */
[----:B0-----:R-:W-:Y:S01]  /*09a0*/  UISETP.GE.AND UP0, UPT, UR7, UR12, UPT ;  /* 0x0000000c0700728c */ /* 0x001fe2000bf06270 */
[----:B------:R-:W-:Y:S05]  /*09b0*/  BAR.SYNC.DEFER_BLOCKING 0x0 ;  /* 0x0000000000007b1d */ /* 0x000fea0000010000 */
[----:B------:R-:W-:-:S13]  /*09c0*/  PLOP3.LUT P0, PT, PT, PT, UP0, 0x80, 0x8 ;  /* 0x000000000008781c */ /* 0x000fda0003f0f008 */
[----:B------:R-:W-:Y:S05]  /*09d0*/  @P0 EXIT ;  /* 0x000000000000094d */ /* 0x000fea0003800000 */
[----:B------:R-:W-:Y:S01]  /*09e0*/  FMUL.RZ R8, R0, 0.15915493667125701904 ;  /* 0x3e22f98300087820 */ /* 0x000fe2000040c000 */
[----:B------:R-:W-:Y:S01]  /*09f0*/  SHF.L.U32 R0, R16, 0x5, RZ ;  /* 0x0000000510007819 */ /* 0x000fe200000006ff */
[----:B------:R-:W-:Y:S01]  /*0a00*/  UIMAD UR8, UR9, UR13, UR13 ;  /* 0x0000000d090872a4 */ /* 0x000fe2000f8e020d */
[----:B------:R-:W-:Y:S01]  /*0a10*/  IMAD.U32 R7, RZ, RZ, UR4 ;  /* 0x00000004ff077e24 */ /* 0x000fe2000f8e00ff */
[----:B------:R0:W1:Y:S01]  /*0a20*/  MUFU.SIN R13, R8 ;  /* 0x00000008000d7308 */ /* 0x0000620000000400 */
[C---:B------:R-:W-:Y:S01]  /*0a30*/  LOP3.LUT R6, R11.reuse, 0x7ffffffc, RZ, 0xc0, !PT ;  /* 0x7ffffffc0b067812 */ /* 0x040fe200078ec0ff */
[C---:B------:R-:W-:Y:S01]  /*0a40*/  IMAD R0, R11.reuse, 0xc, R0 ;  /* 0x0000000c0b007824 */ /* 0x040fe200078e0200 */
[----:B------:R-:W-:Y:S01]  /*0a50*/  USHF.L.U32 UR8, UR8, 0x3, URZ ;  /* 0x0000000308087899 */ /* 0x000fe200080006ff */
[C---:B------:R-:W-:Y:S02]  /*0a60*/  LEA R5, R11.reuse, UR6, 0x2 ;  /* 0x000000060b057c11 */ /* 0x040fe4000f8e10ff */
[----:B------:R-:W-:Y:S01]  /*0a70*/  LOP3.LUT R4, R11, 0x3, RZ, 0xc0, !PT ;  /* 0x000000030b047812 */ /* 0x000fe200078ec0ff */
[----:B------:R-:W-:Y:S01]  /*0a80*/  IMAD.MOV R2, RZ, RZ, -R6 ;  /* 0x000000ffff027224 */ /* 0x000fe200078e0a06 */
[----:B------:R0:W2:Y:S01]  /*0a90*/  MUFU.COS R12, R8 ;  /* 0x00000008000c7308 */ /* 0x0000a20000000000 */
[----:B------:R-:W-:-:S02]  /*0aa0*/  IADD3 R7, PT, PT, R0, -0x8, R7 ;  /* 0xfffffff800077810 */ /* 0x000fc40007ffe007 */
[----:B------:R-:W-:Y:S02]  /*0ab0*/  SHF.L.U32 R3, R16, 0x3, RZ ;  /* 0x0000000310037819 */ /* 0x000fe400000006ff */
[----:B------:R-:W-:-:S07]  /*0ac0*/  MOV R0, UR8 ;  /* 0x0000000800007c02 */ /* 0x000fce0008000f00 */
.L_x_29:
[----:B---3--:R-:W3:Y:S01]  /*0ad0*/  LDCU UR9, c[0x0][0x390] ;  /* 0x00007200ff0977ac */ /* 0x008ee20008000800 */
[----:B------:R-:W-:Y:S01]  /*0ae0*/  LOP3.LUT R9, RZ, R3, RZ, 0x33, !PT ;  /* 0x00000003ff097212 */ /* 0x000fe200078e33ff */
[----:B------:R-:W-:Y:S02]  /*0af0*/  ULEA UR4, UR13, UR7, 0x3 ;  /* 0x000000070d047291 */ /* 0x000fe4000f8e18ff */
[----:B------:R-:W-:-:S04]  /*0b00*/  UISETP.LT.AND UP0, UPT, UR5, UR7, UPT ;  /* 0x000000070500728c */ /* 0x000fc8000bf01270 */
[----:B------:R-:W-:Y:S02]  /*0b10*/  USEL UR8, UR5, UR7, !UP0 ;  /* 0x0000000705087287 */ /* 0x000fe4000c000000 */
[----:B---3--:R-:W-:Y:S02]  /*0b20*/  UISETP.LT.AND UP1, UPT, UR4, UR9, UPT ;  /* 0x000000090400728c */ /* 0x008fe4000bf21270 */
[----:B------:R-:W-:Y:S02]  /*0b30*/  VIMNMX R0, PT, PT, R0, UR9, PT ;  /* 0x0000000900007c48 */ /* 0x000fe4000bfe0100 */
[----:B------:R-:W-:Y:S02]  /*0b40*/  USEL UR4, UR4, UR9, UP1 ;  /* 0x0000000904047287 */ /* 0x000fe40008800000 */
[----:B------:R-:W-:Y:S02]  /*0b50*/  IADD3 R22, PT, PT, R0, -UR8, R9 ;  /* 0x8000000800167c10 */ /* 0x000fe4000fffe009 */
[----:B------:R-:W-:-:S09]  /*0b60*/  UISETP.GE.AND UP0, UPT, UR8, UR4, UPT ;  /* 0x000000040800728c */ /* 0x000fd2000bf06270 */
[----:B------:R-:W-:Y:S05]  /*0b70*/  BRA.U UP0, `(.L_x_10) ;  /* 0x0000001100bc7547 */ /* 0x000fea000b800000 */
[----:B------:R-:W3:Y:S01]  /*0b80*/  LDCU UR15, c[0x0][0x388] ;  /* 0x00007100ff0f77ac */ /* 0x000ee20008000800 */
[----:B------:R-:W-:Y:S01]  /*0b90*/  BSSY.RECONVERGENT B0, `(.L_x_11) ;  /* 0x0000014000007945 */ /* 0x000fe20003800200 */
[----:B------:R-:W-:Y:S01]  /*0ba0*/  UIADD3 UR14, UPT, UPT, UR4, -0x1, URZ ;  /* 0xffffffff040e7890 */ /* 0x000fe2000fffe0ff */
[----:B------:R-:W4:Y:S03]  /*0bb0*/  LDCU UR12, c[0x0][0x38c] ;  /* 0x00007180ff0c77ac */ /* 0x000f260008000800 */
[----:B---3--:R-:W-:-:S06]  /*0bc0*/  UIADD3 UR9, UPT, UPT, UR14, UR15, -UR8 ;  /* 0x0000000f0e097290 */ /* 0x008fcc000fffe808 */
[----:B------:R-:W-:-:S13]  /*0bd0*/  ISETP.GE.AND P0, PT, R16, UR9, PT ;  /* 0x0000000910007c0c */ /* 0x000fda000bf06270 */
[----:B----4-:R-:W-:Y:S05]  /*0be0*/  @P0 BRA `(.L_x_12) ;  /* 0x0000000000380947 */ /* 0x010fea0003800000 */
[----:B0-----:R-:W0:Y:S01]  /*0bf0*/  LDC.64 R8, c[0x0][0x380] ;  /* 0x0000e000ff087b82 */ /* 0x001e220000000a00 */
[----:B------:R-:W-:Y:S01]  /*0c00*/  IMAD.U32 R19, RZ, RZ, UR8 ;  /* 0x00000008ff137e24 */ /* 0x000fe2000f8e00ff */
[----:B------:R-:W-:Y:S01]  /*0c10*/  MOV R10, UR15 ;  /* 0x0000000f000a7c02 */ /* 0x000fe20008000f00 */
[----:B------:R-:W-:-:S03]  /*0c20*/  IMAD.MOV.U32 R0, RZ, RZ, R16 ;  /* 0x000000ffff007224 */ /* 0x000fc600078e0010 */
[----:B------:R-:W-:-:S07]  /*0c30*/  IADD3 R19, PT, PT, R19, 0x1, -R10 ;  /* 0x0000000113137810 */ /* 0x000fce0007ffe80a */
.L_x_13:
[----:B---3--:R-:W-:-:S05]  /*0c40*/  IADD3 R10, PT, PT, R19, R0, RZ ;  /* 0x00000000130a7210 */ /* 0x008fca0007ffe0ff */
[----:B------:R-:W-:-:S04]  /*0c50*/  IMAD R11, R10, UR12, R17 ;  /* 0x0000000c0a0b7c24 */ /* 0x000fc8000f8e0211 */
[----:B0-----:R-:W-:-:S06]  /*0c60*/  IMAD.WIDE R10, R11, 0x4, R8 ;  /* 0x000000040b0a7825 */ /* 0x001fcc00078e0208 */
[----:B------:R-:W3:Y:S01]  /*0c70*/  LDG.E.CONSTANT R10, desc[UR10][R10.64] ;  /* 0x0000000a0a0a7981 */ /* 0x000ee2000c1e9900 */
[C---:B------:R-:W-:Y:S01]  /*0c80*/  IMAD R15, R0.reuse, 0x4, R5 ;  /* 0x00000004000f7824 */ /* 0x040fe200078e0205 */
[----:B------:R-:W-:-:S04]  /*0c90*/  IADD3 R0, PT, PT, R0, UR13, RZ ;  /* 0x0000000d00007c10 */ /* 0x000fc8000fffe0ff */
[----:B------:R-:W-:Y:S01]  /*0ca0*/  ISETP.GE.AND P0, PT, R0, UR9, PT ;  /* 0x0000000900007c0c */ /* 0x000fe2000bf06270 */
[----:B---3--:R3:W-:-:S12]  /*0cb0*/  STS [R15], R10 ;  /* 0x0000000a0f007388 */ /* 0x0087d80000000800 */
[----:B------:R-:W-:Y:S05]  /*0cc0*/  @!P0 BRA `(.L_x_13) ;  /* 0xfffffffc00dc8947 */ /* 0x000fea000383ffff */
.L_x_12:
[----:B------:R-:W-:Y:S05]  /*0cd0*/  BSYNC.RECONVERGENT B0 ;  /* 0x0000000000007941 */ /* 0x000fea0003800200 */
.L_x_11:
[----:B------:R-:W-:Y:S01]  /*0ce0*/  VIADD R0, R3, UR8 ;  /* 0x0000000803007c36 */ /* 0x000fe20008000000 */
[----:B------:R-:W-:Y:S04]  /*0cf0*/  BAR.SYNC.DEFER_BLOCKING 0x0 ;  /* 0x0000000000007b1d */ /* 0x000fe80000010000 */
[----:B------:R-:W-:Y:S02]  /*0d00*/  ISETP.GE.AND P0, PT, R0, UR4, PT ;  /* 0x0000000400007c0c */ /* 0x000fe4000bf06270 */
[----:B------:R-:W-:Y:S11]  /*0d10*/  BSSY.RECONVERGENT B0, `(.L_x_14) ;  /* 0x0000114000007945 */ /* 0x000ff60003800200 */
[----:B------:R-:W-:Y:S05]  /*0d20*/  @P0 BRA `(.L_x_15) ;  /* 0x0000001000480947 */ /* 0x000fea0003800000 */
[----:B------:R-:W-:Y:S01]  /*0d30*/  UISETP.GE.U32.AND UP0, UPT, UR15, 0x4, UPT ;  /* 0x000000040f00788c */ /* 0x000fe2000bf06070 */
[----:B------:R-:W-:Y:S01]  /*0d40*/  HFMA2 R20, -RZ, RZ, 0, 0 ;  /* 0x00000000ff147431 */ /* 0x000fe200000001ff */
[----:B------:R-:W-:Y:S02]  /*0d50*/  IADD3 R23, PT, PT, -R0, UR14, RZ ;  /* 0x0000000e00177c10 */ /* 0x000fe4000fffe1ff */
[----:B------:R-:W-:Y:S02]  /*0d60*/  CS2R R18, SRZ ;  /* 0x0000000000127805 */ /* 0x000fe4000001ff00 */
[----:B---3--:R-:W-:-:S03]  /*0d70*/  CS2R R14, SRZ ;  /* 0x00000000000e7805 */ /* 0x008fc6000001ff00 */
[----:B------:R-:W-:Y:S05]  /*0d80*/  BRA.U !UP0, `(.L_x_16) ;  /* 0x0000000108a87547 */ /* 0x000fea000b800000 */
[----:B------:R-:W3:Y:S01]  /*0d90*/  S2UR UR8, SR_CgaCtaId ;  /* 0x00000000000879c3 */ /* 0x000ee20000008800 */
[----:B------:R-:W-:Y:S01]  /*0da0*/  IMAD.MOV.U32 R20, RZ, RZ, R7 ;  /* 0x000000ffff147224 */ /* 0x000fe200078e0007 */
[----:B------:R-:W-:Y:S02]  /*0db0*/  MOV R21, R2 ;  /* 0x0000000200157202 */ /* 0x000fe40000000f00 */
[----:B------:R-:W-:Y:S01]  /*0dc0*/  CS2R R18, SRZ ;  /* 0x0000000000127805 */ /* 0x000fe2000001ff00 */
[----:B------:R-:W-:Y:S02]  /*0dd0*/  UMOV UR4, 0x400 ;  /* 0x0000040000047882 */ /* 0x000fe40000000000 */
[----:B---3--:R-:W-:-:S12]  /*0de0*/  ULEA UR4, UR8, UR4, 0x18 ;  /* 0x0000000408047291 */ /* 0x008fd8000f8ec0ff */
.L_x_17:
[----:B0-----:R-:W0:Y:S01]  /*0df0*/  LDS.128 R8, [UR4] ;  /* 0x00000004ff087984 */ /* 0x001e220008000c00 */
[----:B------:R-:W-:Y:S01]  /*0e00*/  ULEA UR8, UR15, UR4, 0x2 ;  /* 0x000000040f087291 */ /* 0x000fe2000f8e10ff */
[----:B------:R-:W-:Y:S01]  /*0e10*/  VIADD R21, R21, 0x4 ;  /* 0x0000000415157836 */ /* 0x000fe20000000000 */
[----:B------:R-:W-:Y:S01]  /*0e20*/  UIADD3 UR4, UPT, UPT, UR4, 0x10, URZ ;  /* 0x0000001004047890 */ /* 0x000fe2000fffe0ff */
[----:B------:R-:W3:Y:S03]  /*0e30*/  LDS R24, [R20+0x4] ;  /* 0x0000040014187984 */ /* 0x000ee60000000800 */
[----:B------:R-:W-:Y:S01]  /*0e40*/  ISETP.NE.AND P0, PT, R21, RZ, PT ;  /* 0x000000ff1500720c */ /* 0x000fe20003f05270 */
[----:B------:R-:W4:Y:S01]  /*0e50*/  LDS R28, [R20] ;  /* 0x00000000141c7984 */ /* 0x000f220000000800 */
[----:B0-----:R0:W-:Y:S03]  /*0e60*/  F2F.F64.F32 R26, R8 ;  /* 0x00000008001a7310 */ /* 0x0011e60000201800 */
[----:B0-----:R-:W0:Y:S05]  /*0e70*/  LDS R8, [UR8] ;  /* 0x00000008ff087984 */ /* 0x001e2a0008000800 */
[----:B---3--:R-:W3:Y:S08]  /*0e80*/  F2F.F64.F32 R24, R24 ;  /* 0x0000001800187310 */ /* 0x008ef00000201800 */
[----:B----4-:R-:W-:Y:S01]  /*0e90*/  F2F.F64.F32 R28, R28 ;  /* 0x0000001c001c7310 */ /* 0x010fe20000201800 */
[----:B---3--:R-:W-:-:S07]  /*0ea0*/  DFMA R26, R24, R26, R14 ;  /* 0x0000001a181a722b */ /* 0x008fce000000000e */
[----:B0-----:R0:W3:Y:S02]  /*0eb0*/  F2F.F64.F32 R14, R8 ;  /* 0x00000008000e7310 */ /* 0x0010e40000201800 */
[----:B0-----:R-:W0:Y:S01]  /*0ec0*/  LDS R8, [UR8+0x8] ;  /* 0x00000808ff087984 */ /* 0x001e220008000800 */
[----:B---3--:R-:W-:-:S03]  /*0ed0*/  DFMA R24, R24, R14, R18 ;  /* 0x0000000e1818722b */ /* 0x008fc60000000012 */
[----:B------:R-:W3:Y:S02]  /*0ee0*/  LDS R19, [UR8+0x4] ;  /* 0x00000408ff137984 */ /* 0x000ee40008000800 */
[----:B------:R-:W4:Y:S02]  /*0ef0*/  F2F.F64.F32 R14, R9 ;  /* 0x00000009000e7310 */ /* 0x000f240000201800 */
[----:B------:R-:W5:Y:S01]  /*0f00*/  LDS R18, [R20+-0x4] ;  /* 0xfffffc0014127984 */ /* 0x000f620000000800 */
[----:B----4-:R-:W-:-:S05]  /*0f10*/  DFMA R26, R28, R14, R26 ;  /* 0x0000000e1c1a722b */ /* 0x010fca000000001a */
[----:B0-----:R-:W-:Y:S08]  /*0f20*/  F2F.F64.F32 R8, R8 ;  /* 0x0000000800087310 */ /* 0x001ff00000201800 */
[----:B---3--:R-:W0:Y:S08]  /*0f30*/  F2F.F64.F32 R14, R19 ;  /* 0x00000013000e7310 */ /* 0x008e300000201800 */
[----:B-----5:R-:W3:Y:S01]  /*0f40*/  F2F.F64.F32 R18, R18 ;  /* 0x0000001200127310 */ /* 0x020ee20000201800 */
[----:B0-----:R-:W-:-:S07]  /*0f50*/  DFMA R24, R28, R14, R24 ;  /* 0x0000000e1c18722b */ /* 0x001fce0000000018 */
[----:B------:R-:W0:Y:S01]  /*0f60*/  F2F.F64.F32 R14, R10 ;  /* 0x0000000a000e7310 */ /* 0x000e220000201800 */
[C---:B---3--:R-:W-:Y:S02]  /*0f70*/  DFMA R8, R18.reuse, R8, R24 ;  /* 0x000000081208722b */ /* 0x048fe40000000018 */
[----:B0-----:R-:W-:Y:S01]  /*0f80*/  DFMA R14, R18, R14, R26 ;  /* 0x0000000e120e722b */ /* 0x001fe2000000001a */
[----:B------:R0:W3:Y:S04]  /*0f90*/  LDS R27, [R20+-0x8] ;  /* 0xfffff800141b7984 */ /* 0x0000e80000000800 */
[----:B------:R-:W-:Y:S01]  /*0fa0*/  F2F.F64.F32 R18, R11 ;  /* 0x0000000b00127310 */ /* 0x000fe20000201800 */
[----:B------:R-:W4:Y:S01]  /*0fb0*/  LDS R26, [UR8+0xc] ;  /* 0x00000c08ff1a7984 */ /* 0x000f220008000800 */
[----:B0-----:R-:W-:-:S06]  /*0fc0*/  IADD3 R20, PT, PT, R20, -0x10, RZ ;  /* 0xfffffff014147810 */ /* 0x001fcc0007ffe0ff */
[----:B---3--:R-:W0:Y:S08]  /*0fd0*/  F2F.F64.F32 R24, R27 ;  /* 0x0000001b00187310 */ /* 0x008e300000201800 */
[----:B----4-:R-:W3:Y:S01]  /*0fe0*/  F2F.F64.F32 R28, R26 ;  /* 0x0000001a001c7310 */ /* 0x010ee20000201800 */
[C---:B0-----:R-:W-:Y:S02]  /*0ff0*/  DFMA R14, R24.reuse, R18, R14 ;  /* 0x00000012180e722b */ /* 0x041fe4000000000e */
[----:B---3--:R-:W-:Y:S01]  /*1000*/  DFMA R18, R24, R28, R8 ;  /* 0x0000001c1812722b */ /* 0x008fe20000000008 */
[----:B------:R-:W-:Y:S10]  /*1010*/  @P0 BRA `(.L_x_17) ;  /* 0xfffffffc00740947 */ /* 0x000ff4000383ffff */
[----:B------:R-:W-:-:S07]  /*1020*/  IMAD.MOV.U32 R20, RZ, RZ, R6 ;  /* 0x000000ffff147224 */ /* 0x000fce00078e0006 */
.L_x_16:
[----:B------:R-:W-:-:S13]  /*1030*/  ISETP.NE.AND P0, PT, R4, RZ, PT ;  /* 0x000000ff0400720c */ /* 0x000fda0003f05270 */
[----:B------:R-:W-:Y:S05]  /*1040*/  @!P0 BRA `(.L_x_18) ;  /* 0x0000000000888947 */ /* 0x000fea0003800000 */
[----:B------:R-:W3:Y:S01]  /*1050*/  S2R R10, SR_CgaCtaId ;  /* 0x00000000000a7919 */ /* 0x000ee20000008800 */
[----:B------:R-:W-:Y:S02]  /*1060*/  MOV R9, 0x400 ;  /* 0x0000040000097802 */ /* 0x000fe40000000f00 */
[----:B0-----:R-:W-:Y:S02]  /*1070*/  LOP3.LUT R8, RZ, R20, RZ, 0x33, !PT ;  /* 0x00000014ff087212 */ /* 0x001fe400078e33ff */
[----:B------:R-:W-:Y:S02]  /*1080*/  LEA R27, R20, UR6, 0x2 ;  /* 0x00000006141b7c11 */ /* 0x000fe4000f8e10ff */
[----:B------:R-:W-:Y:S02]  /*1090*/  IADD3 R8, PT, PT, R8, UR15, R3 ;  /* 0x0000000f08087c10 */ /* 0x000fe4000fffe003 */
[----:B------:R-:W-:Y:S01]  /*10a0*/  ISETP.NE.AND P0, PT, R4, 0x1, PT ;  /* 0x000000010400780c */ /* 0x000fe20003f05270 */
[----:B------:R-:W-:Y:S02]  /*10b0*/  LDS R28, [R27] ;  /* 0x000000001b1c7984 */ /* 0x000fe40000000800 */
[----:B------:R-:W-:-:S05]  /*10c0*/  IMAD R26, R8, 0x4, R5 ;  /* 0x00000004081a7824 */ /* 0x000fca00078e0205 */
[----:B------:R-:W0:Y:S01]  /*10d0*/  LDS R24, [R26] ;  /* 0x000000001a187984 */ /* 0x000e220000000800 */
[----:B---3--:R-:W-:-:S04]  /*10e0*/  LEA R9, R10, R9, 0x18 ;  /* 0x000000090a097211 */ /* 0x008fc800078ec0ff */
[----:B------:R-:W-:-:S06]  /*10f0*/  LEA R9, R20, R9, 0x2 ;  /* 0x0000000914097211 */ /* 0x000fcc00078e10ff */
[----:B------:R-:W3:Y:S01]  /*1100*/  LDS.128 R8, [R9] ;  /* 0x0000000009087984 */ /* 0x000ee20000000c00 */
[----:B0-----:R-:W-:Y:S08]  /*1110*/  F2F.F64.F32 R24, R24 ;  /* 0x0000001800187310 */ /* 0x001ff00000201800 */
[----:B---3--:R-:W0:Y:S02]  /*1120*/  F2F.F64.F32 R20, R8 ;  /* 0x0000000800147310 */ /* 0x008e240000201800 */
[----:B0-----:R-:W-:-:S06]  /*1130*/  DFMA R14, R24, R20, R14 ;  /* 0x00000014180e722b */ /* 0x001fcc000000000e */
[----:B------:R-:W0:Y:S02]  /*1140*/  F2F.F64.F32 R20, R28 ;  /* 0x0000001c00147310 */ /* 0x000e240000201800 */
[----:B0-----:R-:W-:Y:S01]  /*1150*/  DFMA R18, R24, R20, R18 ;  /* 0x000000141812722b */ /* 0x001fe20000000012 */
[----:B------:R-:W-:Y:S10]  /*1160*/  @!P0 BRA `(.L_x_18) ;  /* 0x0000000000408947 */ /* 0x000ff40003800000 */
[----:B------:R-:W0:Y:S01]  /*1170*/  LDS R24, [R26+-0x4] ;  /* 0xfffffc001a187984 */ /* 0x000e220000000800 */
[----:B------:R-:W-:Y:S01]  /*1180*/  F2F.F64.F32 R8, R9 ;  /* 0x0000000900087310 */ /* 0x000fe20000201800 */
[----:B------:R-:W-:Y:S02]  /*1190*/  ISETP.NE.AND P0, PT, R4, 0x2, PT ;  /* 0x000000020400780c */ /* 0x000fe40003f05270 */
[----:B------:R-:W3:Y:S05]  /*11a0*/  LDS R20, [R27+0x4] ;  /* 0x000004001b147984 */ /* 0x000eea0000000800 */
[----:B0-----:R-:W0:Y:S08]  /*11b0*/  F2F.F64.F32 R24, R24 ;  /* 0x0000001800187310 */ /* 0x001e300000201800 */
[----:B---3--:R-:W3:Y:S01]  /*11c0*/  F2F.F64.F32 R20, R20 ;  /* 0x0000001400147310 */ /* 0x008ee20000201800 */
[----:B0-----:R-:W-:-:S02]  /*11d0*/  DFMA R14, R24, R8, R14 ;  /* 0x00000008180e722b */ /* 0x001fc4000000000e */
[----:B---3--:R-:W-:Y:S01]  /*11e0*/  DFMA R18, R24, R20, R18 ;  /* 0x000000141812722b */ /* 0x008fe20000000012 */
[----:B------:R-:W-:Y:S10]  /*11f0*/  @!P0 BRA `(.L_x_18) ;  /* 0x00000000001c8947 */ /* 0x000ff40003800000 */
[----:B------:R-:W0:Y:S01]  /*1200*/  LDS R20, [R26+-0x8] ;  /* 0xfffff8001a147984 */ /* 0x000e220000000800 */
[----:B------:R-:W-:Y:S03]  /*1210*/  F2F.F64.F32 R10, R10 ;  /* 0x0000000a000a7310 */ /* 0x000fe60000201800 */
[----:B------:R-:W3:Y:S05]  /*1220*/  LDS R8, [R27+0x8] ;  /* 0x000008001b087984 */ /* 0x000eea0000000800 */
[----:B0-----:R-:W0:Y:S08]  /*1230*/  F2F.F64.F32 R20, R20 ;  /* 0x0000001400147310 */ /* 0x001e300000201800 */
[----:B---3--:R-:W3:Y:S01]  /*1240*/  F2F.F64.F32 R8, R8 ;  /* 0x0000000800087310 */ /* 0x008ee20000201800 */
[----:B0-----:R-:W-:-:S02]  /*1250*/  DFMA R14, R20, R10, R14 ;  /* 0x0000000a140e722b */ /* 0x001fc4000000000e */
[----:B---3--:R-:W-:-:S11]  /*1260*/  DFMA R18, R20, R8, R18 ;  /* 0x000000081412722b */ /* 0x008fd60000000012 */
.L_x_18:
[----:B------:R-:W-:-:S13]  /*1270*/  ISETP.GE.AND P0, PT, R23, RZ, PT ;  /* 0x000000ff1700720c */ /* 0x000fda0003f06270 */
[----:B------:R-:W-:Y:S05]  /*1280*/  @!P0 BRA `(.L_x_15) ;  /* 0x0000000800f08947 */ /* 0x000fea0003800000 */
[----:B------:R3:W4:Y:S01]  /*1290*/  F2F.F32.F64 R18, R18 ;  /* 0x0000001200127310 */ /* 0x0007220000301000 */
[----:B------:R-:W-:Y:S02]  /*12a0*/  VIMNMX.RELU R22, PT, PT, R22, 0x7, PT ;  /* 0x0000000716167848 */ /* 0x000fe40003fe1100 */
[----:B------:R-:W-:Y:S02]  /*12b0*/  VIMNMX R23, PT, PT, R23, 0x7, PT ;  /* 0x0000000717177848 */ /* 0x000fe40003fe0100 */
[----:B------:R-:W-:-:S03]  /*12c0*/  MOV R20, RZ ;  /* 0x000000ff00147202 */ /* 0x000fc60000000f00 */
[----:B------:R3:W0:Y:S04]  /*12d0*/  F2F.F32.F64 R15, R14 ;  /* 0x0000000e000f7310 */ /* 0x0006280000301000 */
.L_x_28:
[----:B0-----:R-:W-:Y:S01]  /*12e0*/  FSETP.GT.AND P0, PT, |R15|, 0.0010000000474974513054, PT ;  /* 0x3a83126f0f00780b */ /* 0x001fe20003f04200 */
[----:B------:R-:W-:-:S12]  /*12f0*/  BSSY.RECONVERGENT B1, `(.L_x_19) ;  /* 0x0000026000017945 */ /* 0x000fd80003800200 */
[----:B---3--:R-:W-:Y:S05]  /*1300*/  @!P0 BRA `(.L_x_20) ;  /* 0x0000000000848947 */ /* 0x008fea0003800000 */
[----:B------:R-:W0:Y:S01]  /*1310*/  MUFU.RCP R8, R15 ;  /* 0x0000000f00087308 */ /* 0x000e220000001000 */
[----:B------:R-:W-:Y:S07]  /*1320*/  BSSY.RECONVERGENT B2, `(.L_x_21) ;  /* 0x000000b000027945 */ /* 0x000fee0003800200 */
[----:B----4-:R-:W4:Y:S01]  /*1330*/  FCHK P0, R18, R15 ;  /* 0x0000000f12007302 */ /* 0x010f220000000000 */
[----:B0-----:R-:W-:-:S04]  /*1340*/  FFMA R9, -R15, R8, 1 ;  /* 0x3f8000000f097423 */ /* 0x001fc80000000108 */
[----:B------:R-:W-:-:S04]  /*1350*/  FFMA R9, R8, R9, R8 ;  /* 0x0000000908097223 */ /* 0x000fc80000000008 */
[----:B------:R-:W-:-:S04]  /*1360*/  FFMA R8, R18, R9, RZ ;  /* 0x0000000912087223 */ /* 0x000fc800000000ff */
[----:B------:R-:W-:-:S04]  /*1370*/  FFMA R10, -R15, R8, R18 ;  /* 0x000000080f0a7223 */ /* 0x000fc80000000112 */
[----:B------:R-:W-:Y:S01]  /*1380*/  FFMA R8, R9, R10, R8 ;  /* 0x0000000a09087223 */ /* 0x000fe20000000008 */
[----:B----4-:R-:W-:Y:S06]  /*1390*/  @!P0 BRA `(.L_x_22) ;  /* 0x00000000000c8947 */ /* 0x010fec0003800000 */
[----:B------:R-:W-:-:S07]  /*13a0*/  MOV R10, 0x13c0 ;  /* 0x000013c0000a7802 */ /* 0x000fce0000000f00 */
[----:B-123--:R-:W-:Y:S05]  /*13b0*/  CALL.REL.NOINC `($__internal_0_$__cuda_sm3x_div_rn_noftz_f32_slowpath) ;  /* 0x0000000800d07944 */ /* 0x00efea0003c00000 */
[----:B------:R-:W-:-:S07]  /*13c0*/  MOV R8, R11 ;  /* 0x0000000b00087202 */ /* 0x000fce0000000f00 */
.L_x_22:
[----:B------:R-:W-:Y:S05]  /*13d0*/  BSYNC.RECONVERGENT B2 ;  /* 0x0000000000027941 */ /* 0x000fea0003800200 */
.L_x_21:
[----:B------:R-:W0:Y:S01]  /*13e0*/  MUFU.RCP R9, |R8| ;  /* 0x4000000800097308 */ /* 0x000e220000001000 */
[----:B------:R-:W-:Y:S01]  /*13f0*/  FSETP.GT.AND P0, PT, |R8|, 1, PT ;  /* 0x3f8000000800780b */ /* 0x000fe20003f04200 */
[----:B------:R-:W-:Y:S02]  /*1400*/  IMAD.MOV.U32 R11, RZ, RZ, 0x3b2090aa ;  /* 0x3b2090aaff0b7424 */ /* 0x000fe400078e00ff */
[----:B---3--:R-:W-:Y:S01]  /*1410*/  HFMA2 R14, -RZ, RZ, 1.857421875, -1409 ;  /* 0x3f6ee581ff0e7431 */ /* 0x008fe200000001ff */
[----:B0-----:R-:W-:-:S05]  /*1420*/  FSEL R9, R9, |R8|, P0 ;  /* 0x4000000809097208 */ /* 0x001fca0000000000 */
[----:B------:R-:W-:-:S04]  /*1430*/  FMUL R10, R9, R9 ;  /* 0x00000009090a7220 */ /* 0x000fc80000400000 */
[----:B------:R-:W-:-:S04]  /*1440*/  FFMA R11, R10, R11, -0.014396979473531246185 ;  /* 0xbc6be14f0a0b7423 */ /* 0x000fc8000000000b */
[----:B------:R-:W-:-:S04]  /*1450*/  FFMA R11, R10, R11, 0.039849750697612762451 ;  /* 0x3d23397e0a0b7423 */ /* 0x000fc8000000000b */
[----:B------:R-:W-:-:S04]  /*1460*/  FFMA R11, R10, R11, -0.072529748082160949707 ;  /* 0xbd948a7a0a0b7423 */ /* 0x000fc8000000000b */
[----:B------:R-:W-:-:S04]  /*1470*/  FFMA R11, R10, R11, 0.10518480092287063599 ;  /* 0x3dd76b210a0b7423 */ /* 0x000fc8000000000b */
[----:B------:R-:W-:-:S04]  /*1480*/  FFMA R11, R10, R11, -0.14171802997589111328 ;  /* 0xbe111e880a0b7423 */ /* 0x000fc8000000000b */
[----:B------:R-:W-:-:S04]  /*1490*/  FFMA R11, R10, R11, 0.19988775253295898438 ;  /* 0x3e4caf600a0b7423 */ /* 0x000fc8000000000b */
[----:B------:R-:W-:-:S04]  /*14a0*/  FFMA R11, R10, R11, -0.33332940936088562012 ;  /* 0xbeaaaa270a0b7423 */ /* 0x000fc8000000000b */
[----:B------:R-:W-:-:S04]  /*14b0*/  FMUL R10, R10, R11 ;  /* 0x0000000b0a0a7220 */ /* 0x000fc80000400000 */
[----:B------:R-:W-:-:S04]  /*14c0*/  FFMA R9, R9, R10, R9 ;  /* 0x0000000a09097223 */ /* 0x000fc80000000009 */
[----:B------:R-:W-:Y:S01]  /*14d0*/  @P0 FFMA R9, R14, 1.6832555532455444336, -R9 ;  /* 0x3fd774eb0e090823 */ /* 0x000fe20000000809 */
[----:B------:R-:W-:-:S04]  /*14e0*/  FSETP.NAN.AND P0, PT, |R8|, |R8|, PT ;  /* 0x400000080800720b */ /* 0x000fc80003f08200 */
[----:B------:R-:W-:-:S04]  /*14f0*/  LOP3.LUT R8, R9, 0x80000000, R8, 0xb8, !PT ;  /* 0x8000000009087812 */ /* 0x000fc800078eb808 */
[----:B------:R-:W-:Y:S01]  /*1500*/  FSEL R8, R8, R9, !P0 ;  /* 0x0000000908087208 */ /* 0x000fe20004000000 */
[----:B------:R-:W-:Y:S06]  /*1510*/  BRA `(.L_x_23) ;  /* 0x00000000000c7947 */ /* 0x000fec0003800000 */
.L_x_20:
[----:B----4-:R-:W-:Y:S02]  /*1520*/  FSETP.GEU.AND P0, PT, R18, RZ, PT ;  /* 0x000000ff1200720b */ /* 0x010fe40003f0e000 */
[----:B------:R-:W-:-:S04]  /*1530*/  MOV R8, 0x40490fdb ;  /* 0x40490fdb00087802 */ /* 0x000fc80000000f00 */
[----:B------:R-:W-:-:S07]  /*1540*/  FSEL R8, -R8, 3.1415927410125732422, !P0 ;  /* 0x40490fdb08087808 */ /* 0x000fce0004000100 */
.L_x_23:
[----:B------:R-:W-:Y:S05]  /*1550*/  BSYNC.RECONVERGENT B1 ;  /* 0x0000000000017941 */ /* 0x000fea0003800200 */
.L_x_19:
[----:B------:R-:W-:Y:S01]  /*1560*/  FSETP.GEU.AND P0, PT, R15, RZ, PT ;  /* 0x000000ff0f00720b */ /* 0x000fe20003f0e000 */
[----:B------:R-:W3:Y:S01]  /*1570*/  LDC R21, c[0x0][0x38c] ;  /* 0x0000e300ff157b82 */ /* 0x000ee20000000800 */
[----:B------:R-:W-:Y:S01]  /*1580*/  IMAD.IADD R11, R0, 0x1, R20 ;  /* 0x00000001000b7824 */ /* 0x000fe200078e0214 */
[----:B------:R-:W0:Y:S01]  /*1590*/  LDCU UR4, c[0x3][0x4] ;  /* 0x00c00080ff0477ac */ /* 0x000e220008000800 */
[----:B------:R-:W-:Y:S09]  /*15a0*/  BSSY.RECONVERGENT B1, `(.L_x_24) ;  /* 0x0000087000017945 */ /* 0x000ff20003800200 */
[----:B------:R-:W-:-:S04]  /*15b0*/  @!P0 FADD R8, R8, 3.1415927410125732422 ;  /* 0x40490fdb08088421 */ /* 0x000fc80000000000 */
[C---:B------:R-:W-:Y:S01]  /*15c0*/  FADD R10, R8.reuse, 1.5707963705062866211 ;  /* 0x3fc90fdb080a7421 */ /* 0x040fe20000000000 */
[----:B------:R-:W-:Y:S02]  /*15d0*/  FSETP.GEU.AND P0, PT, R8, -1.5707963705062866211, PT ;  /* 0xbfc90fdb0800780b */ /* 0x000fe40003f0e000 */
[----:B------:R-:W4:Y:S01]  /*15e0*/  LDC.64 R8, c[0x0][0x3a0] ;  /* 0x0000e800ff087b82 */ /* 0x000f220000000a00 */
[----:B---3--:R-:W-:-:S05]  /*15f0*/  IMAD R14, R11, R21, RZ ;  /* 0x000000150b0e7224 */ /* 0x008fca00078e02ff */
[----:B------:R-:W-:-:S05]  /*1600*/  LEA R11, R14, R17, 0x1 ;  /* 0x000000110e0b7211 */ /* 0x000fca00078e08ff */
[----:B------:R-:W-:-:S05]  /*1610*/  @!P0 FADD R10, R10, 6.2831854820251464844 ;  /* 0x40c90fdb0a0a8421 */ /* 0x000fca0000000000 */
[----:B------:R-:W-:Y:S01]  /*1620*/  FSETP.GT.AND P0, PT, R10, 6.2831854820251464844, PT ;  /* 0x40c90fdb0a00780b */ /* 0x000fe20003f04000 */
[----:B----4-:R-:W-:-:S12]  /*1630*/  IMAD.WIDE R8, R11, 0x4, R8 ;  /* 0x000000040b087825 */ /* 0x010fd800078e0208 */
[----:B------:R-:W-:Y:S01]  /*1640*/  @P0 FADD R10, R10, -6.2831854820251464844 ;  /* 0xc0c90fdb0a0a0421 */ /* 0x000fe20000000000 */
[----:B------:R-:W-:-:S03]  /*1650*/  ISETP.GE.AND P0, PT, R20, R23, PT ;  /* 0x000000171400720c */ /* 0x000fc60003f06270 */
[----:B------:R-:W-:-:S04]  /*1660*/  FMUL.RZ R24, R10, 0.15915493667125701904 ;  /* 0x3e22f9830a187820 */ /* 0x000fc8000040c000 */
[----:B------:R-:W3:Y:S08]  /*1670*/  MUFU.SIN R19, R24 ;  /* 0x0000001800137308 */ /* 0x000ef00000000400 */
[----:B------:R-:W4:Y:S01]  /*1680*/  MUFU.COS R10, R24 ;  /* 0x00000018000a7308 */ /* 0x000f220000000000 */
[----:B---3--:R3:W-:Y:S01]  /*1690*/  STG.E desc[UR10][R8.64], R19 ;  /* 0x0000001308007986 */ /* 0x0087e2000c10190a */
[----:B----4-:R-:W-:Y:S01]  /*16a0*/  FADD R14, R19, R10 ;  /* 0x0000000a130e7221 */ /* 0x010fe20000000000 */
[----:B------:R-:W-:-:S04]  /*16b0*/  IMAD.WIDE R10, R21, 0x4, R8 ;  /* 0x00000004150a7825 */ /* 0x000fc800078e0208 */
[----:B0-----:R-:W-:-:S05]  /*16c0*/  FMUL R21, R14, UR4 ;  /* 0x000000040e157c20 */ /* 0x001fca0008400000 */
[----:B------:R3:W-:Y:S01]  /*16d0*/  STG.E desc[UR10][R10.64], R21 ;  /* 0x000000150a007986 */ /* 0x0007e2000c10190a */
[----:B------:R-:W-:Y:S05]  /*16e0*/  @P0 BRA `(.L_x_25) ;  /* 0x0000000400c80947 */ /* 0x000fea0003800000 */
[----:B---3--:R-:W0:Y:S01]  /*16f0*/  LDC R19, c[0x0][0x388] ;  /* 0x0000e200ff137b82 */ /* 0x008e220000000800 */
[----:B------:R-:W-:Y:S01]  /*1700*/  IADD3 R8, PT, PT, R3, R20, RZ ;  /* 0x0000001403087210 */ /* 0x000fe20007ffe0ff */
[-C--:B-1----:R-:W-:Y:S01]  /*1710*/  FMUL R11, R13, -R18.reuse ;  /* 0x800000120d0b7220 */ /* 0x082fe20000400000 */
[----:B--2---:R-:W-:-:S03]  /*1720*/  FMUL R18, R12, R18 ;  /* 0x000000120c127220 */ /* 0x004fc60000400000 */
[----:B------:R-:W-:Y:S02]  /*1730*/  IMAD R8, R8, 0x4, R5 ;  /* 0x0000000408087824 */ /* 0x000fe400078e0205 */
[-C--:B------:R-:W-:Y:S01]  /*1740*/  FFMA R11, R12, R15.reuse, R11 ;  /* 0x0000000f0c0b7223 */ /* 0x080fe2000000000b */
[----:B------:R-:W-:Y:S02]  /*1750*/  FFMA R18, R13, R15, R18 ;  /* 0x0000000f0d127223 */ /* 0x000fe40000000012 */
[----:B0-----:R-:W-:Y:S02]  /*1760*/  LEA R14, R19, R8, 0x2 ;  /* 0x00000008130e7211 */ /* 0x001fe400078e10ff */
[----:B------:R-:W-:Y:S04]  /*1770*/  LDS R8, [R8] ;  /* 0x0000000008087984 */ /* 0x000fe80000000800 */
[----:B------:R-:W0:Y:S02]  /*1780*/  LDS R9, [R14] ;  /* 0x000000000e097984 */ /* 0x000e240000000800 */
[----:B0-----:R-:W-:-:S04]  /*1790*/  FADD R10, -R8, R9 ;  /* 0x00000009080a7221 */ /* 0x001fc80000000100 */
[----:B------:R-:W-:-:S05]  /*17a0*/  FADD R15, R11, R10 ;  /* 0x0000000a0b0f7221 */ /* 0x000fca0000000000 */
[----:B------:R-:W-:-:S13]  /*17b0*/  FSETP.GTU.AND P0, PT, |R15|, 0.0015000000130385160446, PT ;  /* 0x3ac49ba60f00780b */ /* 0x000fda0003f0c200 */
[----:B------:R-:W-:Y:S05]  /*17c0*/  @P0 BRA `(.L_x_25) ;  /* 0x0000000400900947 */ /* 0x000fea0003800000 */
[----:B------:R-:W-:Y:S01]  /*17d0*/  ISETP.GE.U32.AND P0, PT, R19, 0x4, PT ;  /* 0x000000041300780c */ /* 0x000fe20003f06070 */
[----:B------:R-:W-:Y:S02]  /*17e0*/  HFMA2 R24, -RZ, RZ, 0, 0 ;  /* 0x00000000ff187431 */ /* 0x000fe400000001ff */
[----:B------:R-:W-:Y:S02]  /*17f0*/  IMAD.MOV.U32 R8, RZ, RZ, RZ ;  /* 0x000000ffff087224 */ /* 0x000fe400078e00ff */
[----:B------:R-:W-:Y:S01]  /*1800*/  HFMA2 R18, -RZ, RZ, 0, 0 ;  /* 0x00000000ff127431 */ /* 0x000fe200000001ff */
[----:B------:R-:W-:Y:S01]  /*1810*/  MOV R21, RZ ;  /* 0x000000ff00157202 */ /* 0x000fe20000000f00 */
[----:B------:R-:W-:-:S06]  /*1820*/  IMAD.MOV.U32 R15, RZ, RZ, RZ ;  /* 0x000000ffff0f7224 */ /* 0x000fcc00078e00ff */
[----:B------:R-:W-:Y:S05]  /*1830*/  @!P0 BRA `(.L_x_26) ;  /* 0x0000000000d48947 */ /* 0x000fea0003800000 */
[----:B------:R-:W0:Y:S01]  /*1840*/  S2UR UR8, SR_CgaCtaId ;  /* 0x00000000000879c3 */ /* 0x000e220000008800 */
[----:B------:R-:W-:Y:S01]  /*1850*/  UMOV UR4, 0x400 ;  /* 0x0000040000047882 */ /* 0x000fe20000000000 */
[----:B------:R-:W-:Y:S01]  /*1860*/  MOV R24, RZ ;  /* 0x000000ff00187202 */ /* 0x000fe20000000f00 */
[----:B0-----:R-:W-:-:S03]  /*1870*/  ULEA UR8, UR8, UR4, 0x18 ;  /* 0x0000000408087291 */ /* 0x001fc6000f8ec0ff */
[----:B------:R-:W-:-:S09]  /*1880*/  UMOV UR4, URZ ;  /* 0x000000ff00047c82 */ /* 0x000fd20008000000 */
.L_x_27:
[----:B------:R-:W-:Y:S02]  /*1890*/  USHF.L.U32 UR9, UR4, 0x2, URZ ;  /* 0x0000000204097899 */ /* 0x000fe400080006ff */
[----:B------:R-:W-:Y:S02]  /*18a0*/  UIADD3 UR4, UPT, UPT, UR4, 0x4, URZ ;  /* 0x0000000404047890 */ /* 0x000fe4000fffe0ff */
[----:B------:R-:W-:Y:S02]  /*18b0*/  ULOP3.LUT UR12, UR9, 0xfffffffc, URZ, 0x3c, !UPT ;  /* 0xfffffffc090c7892 */ /* 0x000fe4000f8e3cff */
[----:B------:R-:W-:Y:S02]  /*18c0*/  MOV R19, UR9 ;  /* 0x0000000900137c02 */ /* 0x000fe40008000f00 */
[----:B------:R-:W-:-:S03]  /*18d0*/  ISETP.NE.AND P0, PT, R6, UR4, PT ;  /* 0x0000000406007c0c */ /* 0x000fc6000bf05270 */
[----:B------:R-:W-:Y:S04]  /*18e0*/  LDS R25, [R19+UR6] ;  /* 0x0000000613197984 */ /* 0x000fe80008000800 */
[----:B------:R-:W0:Y:S04]  /*18f0*/  LDS R27, [R14+UR12+0x4] ;  /* 0x0000040c0e1b7984 */ /* 0x000e280008000800 */
[----:B------:R-:W1:Y:S01]  /*1900*/  LDS.128 R8, [R19+UR8] ;  /* 0x0000000813087984 */ /* 0x000e620008000c00 */
[----:B0-----:R-:W-:-:S03]  /*1910*/  FFMA R25, R27, R25, -R24 ;  /* 0x000000191b197223 */ /* 0x001fc60000000818 */
[----:B------:R-:W0:Y:S01]  /*1920*/  LDS R24, [R14+UR12] ;  /* 0x0000000c0e187984 */ /* 0x000e220008000800 */
[----:B-1----:R-:W-:-:S03]  /*1930*/  FFMA R26, R27, R8, -R21 ;  /* 0x000000081b1a7223 */ /* 0x002fc60000000815 */
[----:B------:R-:W1:Y:S01]  /*1940*/  LDS R21, [R19+UR6+0x4] ;  /* 0x0000040613157984 */ /* 0x000e620008000800 */
[----:B------:R-:W-:-:S04]  /*1950*/  FADD R8, R26, R15 ;  /* 0x0000000f1a087221 */ /* 0x000fc80000000000 */
[----:B------:R-:W-:-:S04]  /*1960*/  FADD R15, R8, -R15 ;  /* 0x8000000f080f7221 */ /* 0x000fc80000000000 */
[----:B------:R-:W-:Y:S01]  /*1970*/  FADD R26, -R26, R15 ;  /* 0x0000000f1a1a7221 */ /* 0x000fe20000000100 */
[----:B------:R-:W-:-:S04]  /*1980*/  FADD R15, R25, R18 ;  /* 0x00000012190f7221 */ /* 0x000fc80000000000 */
[----:B------:R-:W-:-:S04]  /*1990*/  FADD R18, R15, -R18 ;  /* 0x800000120f127221 */ /* 0x000fc80000000000 */
[----:B------:R-:W-:Y:S02]  /*19a0*/  FADD R27, -R25, R18 ;  /* 0x00000012191b7221 */ /* 0x000fe40000000100 */
[----:B------:R-:W-:Y:S01]  /*19b0*/  LDS R18, [R19+UR6+0x8] ;  /* 0x0000080613127984 */ /* 0x000fe20008000800 */
[----:B0-----:R-:W-:-:S03]  /*19c0*/  FFMA R25, R9, R24, -R26 ;  /* 0x0000001809197223 */ /* 0x001fc6000000081a */
[----:B------:R-:W0:Y:S01]  /*19d0*/  LDS R9, [R14+UR12+-0x4] ;  /* 0xfffffc0c0e097984 */ /* 0x000e220008000800 */
[----:B-1----:R-:W-:Y:S01]  /*19e0*/  FFMA R26, R24, R21, -R27 ;  /* 0x00000015181a7223 */ /* 0x002fe2000000081b */
[C---:B------:R-:W-:Y:S02]  /*19f0*/  FADD R21, R8.reuse, R25 ;  /* 0x0000001908157221 */ /* 0x040fe40000000000 */
[----:B------:R-:W1:Y:S02]  /*1a00*/  LDS R24, [R14+UR12+-0x8] ;  /* 0xfffff80c0e187984 */ /* 0x000e640008000800 */
[----:B------:R-:W-:Y:S02]  /*1a10*/  FADD R8, -R8, R21 ;  /* 0x0000001508087221 */ /* 0x000fe40000000100 */
[----:B------:R-:W2:Y:S02]  /*1a20*/  LDS R27, [R19+UR6+0xc] ;  /* 0x00000c06131b7984 */ /* 0x000ea40008000800 */
[----:B------:R-:W-:Y:S01]  /*1a30*/  FADD R25, -R25, R8 ;  /* 0x0000000819197221 */ /* 0x000fe20000000100 */
[----:B------:R-:W-:-:S04]  /*1a40*/  FADD R8, R15, R26 ;  /* 0x0000001a0f087221 */ /* 0x000fc80000000000 */
[----:B------:R-:W-:-:S04]  /*1a50*/  FADD R15, -R15, R8 ;  /* 0x000000080f0f7221 */ /* 0x000fc80000000100 */
[----:B------:R-:W-:Y:S01]  /*1a60*/  FADD R26, -R26, R15 ;  /* 0x0000000f1a1a7221 */ /* 0x000fe20000000100 */
[----:B0-----:R-:W-:-:S03]  /*1a70*/  FFMA R28, R10, R9, -R25 ;  /* 0x000000090a1c7223 */ /* 0x001fc60000000819 */
[----:B------:R-:W-:Y:S01]  /*1a80*/  FFMA R15, R9, R18, -R26 ;  /* 0x00000012090f7223 */ /* 0x000fe2000000081a */
[----:B------:R-:W-:-:S03]  /*1a90*/  FADD R10, R21, R28 ;  /* 0x0000001c150a7221 */ /* 0x000fc60000000000 */
[----:B------:R-:W-:Y:S01]  /*1aa0*/  FADD R9, R8, R15 ;  /* 0x0000000f08097221 */ /* 0x000fe20000000000 */
[----:B------:R-:W-:-:S03]  /*1ab0*/  FADD R21, -R21, R10 ;  /* 0x0000000a15157221 */ /* 0x000fc60000000100 */
[----:B------:R-:W-:Y:S01]  /*1ac0*/  FADD R8, -R8, R9 ;  /* 0x0000000908087221 */ /* 0x000fe20000000100 */
[----:B------:R-:W-:-:S03]  /*1ad0*/  FADD R28, -R28, R21 ;  /* 0x000000151c1c7221 */ /* 0x000fc60000000100 */
[----:B------:R-:W-:Y:S01]  /*1ae0*/  FADD R15, -R15, R8 ;  /* 0x000000080f0f7221 */ /* 0x000fe20000000100 */
[----:B-1----:R-:W-:-:S03]  /*1af0*/  FFMA R11, R11, R24, -R28 ;  /* 0x000000180b0b7223 */ /* 0x002fc6000000081c */
[----:B--2---:R-:W-:Y:S01]  /*1b00*/  FFMA R24, R24, R27, -R15 ;  /* 0x0000001b18187223 */ /* 0x004fe2000000080f */
[----:B------:R-:W-:-:S03]  /*1b10*/  FADD R15, R10, R11 ;  /* 0x0000000b0a0f7221 */ /* 0x000fc60000000000 */
[----:B------:R-:W-:Y:S01]  /*1b20*/  FADD R18, R9, R24 ;  /* 0x0000001809127221 */ /* 0x000fe20000000000 */
[----:B------:R-:W-:-:S03]  /*1b30*/  FADD R10, -R10, R15 ;  /* 0x0000000f0a0a7221 */ /* 0x000fc60000000100 */
[----:B------:R-:W-:Y:S01]  /*1b40*/  FADD R9, -R9, R18 ;  /* 0x0000001209097221 */ /* 0x000fe20000000100 */
[----:B------:R-:W-:-:S03]  /*1b50*/  FADD R21, -R11, R10 ;  /* 0x0000000a0b157221 */ /* 0x000fc60000000100 */
[----:B------:R-:W-:Y:S01]  /*1b60*/  FADD R24, -R24, R9 ;  /* 0x0000000918187221 */ /* 0x000fe20000000100 */
[----:B------:R-:W-:Y:S06]  /*1b70*/  @P0 BRA `(.L_x_27) ;  /* 0xfffffffc00440947 */ /* 0x000fec000383ffff */
[----:B------:R-:W-:-:S07]  /*1b80*/  IMAD.MOV.U32 R8, RZ, RZ, R6 ;  /* 0x000000ffff087224 */ /* 0x000fce00078e0006 */
.L_x_26:
[----:B------:R-:W-:-:S13]  /*1b90*/  ISETP.NE.AND P0, PT, R4, RZ, PT ;  /* 0x000000ff0400720c */ /* 0x000fda0003f05270 */
[----:B------:R-:W-:Y:S05]  /*1ba0*/  @!P0 BRA `(.L_x_25) ;  /* 0x0000000000988947 */ /* 0x000fea0003800000 */
[----:B------:R-:W0:Y:S01]  /*1bb0*/  S2UR UR8, SR_CgaCtaId ;  /* 0x00000000000879c3 */ /* 0x000e220000008800 */
[----:B------:R-:W-:Y:S01]  /*1bc0*/  SHF.L.U32 R19, R8, 0x2, RZ ;  /* 0x0000000208137819 */ /* 0x000fe200000006ff */
[----:B------:R-:W-:Y:S01]  /*1bd0*/  UMOV UR4, 0x400 ;  /* 0x0000040000047882 */ /* 0x000fe20000000000 */
[----:B------:R-:W-:Y:S02]  /*1be0*/  ISETP.NE.AND P0, PT, R4, 0x1, PT ;  /* 0x000000010400780c */ /* 0x000fe40003f05270 */
[----:B------:R-:W-:Y:S01]  /*1bf0*/  LOP3.LUT R9, R19, 0xfffffffc, RZ, 0x3c, !PT ;  /* 0xfffffffc13097812 */ /* 0x000fe200078e3cff */
[----:B------:R-:W-:Y:S03]  /*1c00*/  LDS R25, [R19+UR6] ;  /* 0x0000000613197984 */ /* 0x000fe60008000800 */
[----:B------:R-:W-:-:S05]  /*1c10*/  IADD3 R14, PT, PT, R14, R9, RZ ;  /* 0x000000090e0e7210 */ /* 0x000fca0007ffe0ff */
[----:B------:R-:W1:Y:S01]  /*1c20*/  LDS R26, [R14+0x4] ;  /* 0x000004000e1a7984 */ /* 0x000e620000000800 */
[----:B0-----:R-:W-:-:S09]  /*1c30*/  ULEA UR4, UR8, UR4, 0x18 ;  /* 0x0000000408047291 */ /* 0x001fd2000f8ec0ff */
[----:B------:R-:W0:Y:S01]  /*1c40*/  LDS.128 R8, [R19+UR4] ;  /* 0x0000000413087984 */ /* 0x000e220008000c00 */
[C---:B-1----:R-:W-:Y:S01]  /*1c50*/  FFMA R25, R26.reuse, R25, -R24 ;  /* 0x000000191a197223 */ /* 0x042fe20000000818 */
[----:B0-----:R-:W-:-:S03]  /*1c60*/  FFMA R28, R26, R8, -R21 ;  /* 0x000000081a1c7223 */ /* 0x001fc60000000815 */
[----:B------:R-:W-:Y:S01]  /*1c70*/  FADD R11, R18, R25 ;  /* 0x00000019120b7221 */ /* 0x000fe20000000000 */
[----:B------:R-:W-:-:S03]  /*1c80*/  FADD R8, R15, R28 ;  /* 0x0000001c0f087221 */ /* 0x000fc60000000000 */
[----:B------:R-:W-:Y:S01]  /*1c90*/  FADD R18, -R18, R11 ;  /* 0x0000000b12127221 */ /* 0x000fe20000000100 */
[----:B------:R-:W-:-:S03]  /*1ca0*/  FADD R15, -R15, R8 ;  /* 0x000000080f0f7221 */ /* 0x000fc60000000100 */
[----:B------:R-:W-:Y:S01]  /*1cb0*/  FADD R25, -R25, R18 ;  /* 0x0000001219197221 */ /* 0x000fe20000000100 */
[----:B------:R-:W-:Y:S01]  /*1cc0*/  MOV R18, R11 ;  /* 0x0000000b00127202 */ /* 0x000fe20000000f00 */
[----:B------:R-:W-:Y:S01]  /*1cd0*/  FADD R26, -R28, R15 ;  /* 0x0000000f1c1a7221 */ /* 0x000fe20000000100 */
[----:B------:R-:W-:Y:S01]  /*1ce0*/  IMAD.MOV.U32 R15, RZ, RZ, R8 ;  /* 0x000000ffff0f7224 */ /* 0x000fe200078e0008 */
[----:B------:R-:W-:Y:S06]  /*1cf0*/  @!P0 BRA `(.L_x_25) ;  /* 0x0000000000448947 */ /* 0x000fec0003800000 */
[----:B------:R-:W0:Y:S01]  /*1d00*/  LDS R15, [R14] ;  /* 0x000000000e0f7984 */ /* 0x000e220000000800 */
[----:B------:R-:W-:-:S03]  /*1d10*/  ISETP.NE.AND P0, PT, R4, 0x2, PT ;  /* 0x000000020400780c */ /* 0x000fc60003f05270 */
[----:B------:R-:W1:Y:S10]  /*1d20*/  LDS R18, [R19+UR6+0x4] ;  /* 0x0000040613127984 */ /* 0x000e740008000800 */
[----:B------:R-:W2:Y:S04]  /*1d30*/  @P0 LDS R21, [R14+-0x4] ;  /* 0xfffffc000e150984 */ /* 0x000ea80000000800 */
[----:B------:R-:W3:Y:S01]  /*1d40*/  @P0 LDS R24, [R19+UR6+0x8] ;  /* 0x0000080613180984 */ /* 0x000ee20008000800 */
[C---:B0-----:R-:W-:Y:S01]  /*1d50*/  FFMA R9, R15.reuse, R9, -R26 ;  /* 0x000000090f097223 */ /* 0x041fe2000000081a */
[----:B-1----:R-:W-:-:S03]  /*1d60*/  FFMA R26, R15, R18, -R25 ;  /* 0x000000120f1a7223 */ /* 0x002fc60000000819 */
[----:B------:R-:W-:Y:S01]  /*1d70*/  FADD R15, R8, R9 ;  /* 0x00000009080f7221 */ /* 0x000fe20000000000 */
[----:B------:R-:W-:-:S03]  /*1d80*/  FADD R18, R11, R26 ;  /* 0x0000001a0b127221 */ /* 0x000fc60000000000 */
[----:B------:R-:W-:Y:S01]  /*1d90*/  FADD R8, -R8, R15 ;  /* 0x0000000f08087221 */ /* 0x000fe20000000100 */
[----:B------:R-:W-:-:S03]  /*1da0*/  FADD R11, -R11, R18 ;  /* 0x000000120b0b7221 */ /* 0x000fc60000000100 */
[----:B------:R-:W-:Y:S01]  /*1db0*/  FADD R8, -R9, R8 ;  /* 0x0000000809087221 */ /* 0x000fe20000000100 */
[----:B------:R-:W-:-:S03]  /*1dc0*/  FADD R11, -R26, R11 ;  /* 0x0000000b1a0b7221 */ /* 0x000fc60000000100 */
[C---:B--2---:R-:W-:Y:S01]  /*1dd0*/  @P0 FFMA R10, R21.reuse, R10, -R8 ;  /* 0x0000000a150a0223 */ /* 0x044fe20000000808 */
[----:B---3--:R-:W-:-:S03]  /*1de0*/  @P0 FFMA R21, R21, R24, -R11 ;  /* 0x0000001815150223 */ /* 0x008fc6000000080b */
[----:B------:R-:W-:Y:S01]  /*1df0*/  @P0 FADD R15, R15, R10 ;  /* 0x0000000a0f0f0221 */ /* 0x000fe20000000000 */
[----:B------:R-:W-:-:S07]  /*1e00*/  @P0 FADD R18, R18, R21 ;  /* 0x0000001512120221 */ /* 0x000fce0000000000 */
.L_x_25:
[----:B------:R-:W-:Y:S05]  /*1e10*/  BSYNC.RECONVERGENT B1 ;  /* 0x0000000000017941 */ /* 0x000fea0003800200 */
.L_x_24:
[C---:B------:R-:W-:Y:S02]  /*1e20*/  ISETP.NE.AND P0, PT, R20.reuse, R22, PT ;  /* 0x000000161400720c */ /* 0x040fe40003f05270 */
[----:B------:R-:W-:-:S11]  /*1e30*/  IADD3 R20, PT, PT, R20, 0x1, RZ ;  /* 0x0000000114147810 */ /* 0x000fd60007ffe0ff */
[----:B------:R-:W-:Y:S05]  /*1e40*/  @P0 BRA `(.L_x_28) ;  /* 0xfffffff400240947 */ /* 0x000fea000383ffff */
.L_x_15:
[----:B------:R-:W-:Y:S05]  /*1e50*/  BSYNC.RECONVERGENT B0 ;  /* 0x0000000000007941 */ /* 0x000fea0003800200 */
.L_x_14:
[----:B------:R-:W-:Y:S06]  /*1e60*/  BAR.SYNC.DEFER_BLOCKING 0x0 ;  /* 0x0000000000007b1d */ /* 0x000fec0000010000 */
.L_x_10:
[----:B------:R-:W4:Y:S01]  /*1e70*/  LDCU UR4, c[0x0][0x370] ;  /* 0x00006e00ff0477ac */ /* 0x000f220008000800 */
[----:B------:R-:W5:Y:S01]  /*1e80*/  LDCU UR9, c[0x0][0x390] ;  /* 0x00007200ff0977ac */ /* 0x000f620008000800 */
[----:B------:R-:W-:-:S04]  /*1e90*/  USHF.L.U32 UR8, UR13, 0x3, URZ ;  /* 0x000000030d087899 */ /* 0x000fc800080006ff */
[----:B----4-:R-:W-:-:S04]  /*1ea0*/  UIMAD UR7, UR4, UR8, UR7 ;  /* 0x00000008040772a4 */ /* 0x010fc8000f8e0207 */
[----:B-----5:R-:W-:Y:S02]  /*1eb0*/  UISETP.GE.AND UP0, UPT, UR7, UR9, UPT ;  /* 0x000000090700728c */ /* 0x020fe4000bf06270 */
[----:B------:R-:W-:-:S06]  /*1ec0*/  UIADD3 UR4, UPT, UPT, UR7, UR8, URZ ;  /* 0x0000000807047290 */ /* 0x000fcc000fffe0ff */
[----:B------:R-:W-:Y:S01]  /*1ed0*/  IMAD.U32 R0, RZ, RZ, UR4 ;  /* 0x00000004ff007e24 */ /* 0x000fe2000f8e00ff */
[----:B------:R-:W-:Y:S06]  /*1ee0*/  BRA.U !UP0, `(.L_x_29) ;  /* 0xffffffe908f87547 */ /* 0x000fec000b83ffff */
[----:B------:R-:W-:Y:S05]  /*1ef0*/  EXIT ;  /* 0x000000000000794d */ /* 0x000fea0003800000 */
        .weak           $__internal_0_$__cuda_sm3x_div_rn_noftz_f32_slowpath
        .type           $__internal_0_$__cuda_sm3x_div_rn_noftz_f32_slowpath,@function
        .size           $__internal_0_$__cuda_sm3x_div_rn_noftz_f32_slowpath,(.L_x_93 - $__internal_0_$__cuda_sm3x_div_rn_noftz_f32_slowpath)
$__internal_0_$__cuda_sm3x_div_rn_noftz_f32_slowpath:
[----:B------:R-:W-:Y:S01]  /*1f00*/  SHF.R.U32.HI R9, RZ, 0x17, R15 ;  /* 0x00000017ff097819 */ /* 0x000fe2000001160f */
[----:B------:R-:W-:Y:S01]  /*1f10*/  BSSY.RECONVERGENT B3, `(.L_x_30) ;  /* 0x0000064000037945 */ /* 0x000fe20003800200 */
[--C-:B------:R-:W-:Y:S01]  /*1f20*/  SHF.R.U32.HI R14, RZ, 0x17, R18.reuse ;  /* 0x00000017ff0e7819 */ /* 0x100fe20000011612 */
[----:B------:R-:W-:Y:S01]  /*1f30*/  IMAD.MOV.U32 R21, RZ, RZ, R18 ;  /* 0x000000ffff157224 */ /* 0x000fe200078e0012 */
[----:B------:R-:W-:Y:S02]  /*1f40*/  LOP3.LUT R9, R9, 0xff, RZ, 0xc0, !PT ;  /* 0x000000ff09097812 */ /* 0x000fe400078ec0ff */
[----:B------:R-:W-:Y:S02]  /*1f50*/  LOP3.LUT R14, R14, 0xff, RZ, 0xc0, !PT ;  /* 0x000000ff0e0e7812 */ /* 0x000fe400078ec0ff */
[----:B------:R-:W-:Y:S02]  /*1f60*/  IADD3 R24, PT, PT, R9, -0x1, RZ ;  /* 0xffffffff09187810 */ /* 0x000fe40007ffe0ff */
[----:B------:R-:W-:-:S02]  /*1f70*/  IADD3 R19, PT, PT, R14, -0x1, RZ ;  /* 0xffffffff0e137810 */ /* 0x000fc40007ffe0ff */
[----:B------:R-:W-:Y:S02]  /*1f80*/  ISETP.GT.U32.AND P0, PT, R24, 0xfd, PT ;  /* 0x000000fd1800780c */ /* 0x000fe40003f04070 */
[----:B------:R-:W-:Y:S02]  /*1f90*/  MOV R8, R15 ;  /* 0x0000000f00087202 */ /* 0x000fe40000000f00 */
[----:B------:R-:W-:-:S13]  /*1fa0*/  ISETP.GT.U32.OR P0, PT, R19, 0xfd, P0 ;  /* 0x000000fd1300780c */ /* 0x000fda0000704470 */
[----:B------:R-:W-:Y:S01]  /*1fb0*/  @!P0 MOV R11, RZ ;  /* 0x000000ff000b8202 */ /* 0x000fe20000000f00 */
[----:B------:R-:W-:Y:S06]  /*1fc0*/  @!P0 BRA `(.L_x_31) ;  /* 0x00000000005c8947 */ /* 0x000fec0003800000 */
[----:B------:R-:W-:Y:S02]  /*1fd0*/  FSETP.GTU.FTZ.AND P0, PT, |R18|, +INF , PT ;  /* 0x7f8000001200780b */ /* 0x000fe40003f1c200 */
[----:B------:R-:W-:-:S04]  /*1fe0*/  FSETP.GTU.FTZ.AND P1, PT, |R15|, +INF , PT ;  /* 0x7f8000000f00780b */ /* 0x000fc80003f3c200 */
[----:B------:R-:W-:-:S13]  /*1ff0*/  PLOP3.LUT P0, PT, P0, P1, PT, 0xf8, 0x8f ;  /* 0x00000000008f781c */ /* 0x000fda0000703f70 */
[----:B------:R-:W-:Y:S05]  /*2000*/  @P0 BRA `(.L_x_32) ;  /* 0x00000004004c0947 */ /* 0x000fea0003800000 */
[----:B------:R-:W-:-:S13]  /*2010*/  LOP3.LUT P0, RZ, R8, 0x7fffffff, R21, 0xc8, !PT ;  /* 0x7fffffff08ff7812 */ /* 0x000fda000780c815 */
[----:B------:R-:W-:Y:S05]  /*2020*/  @!P0 BRA `(.L_x_33) ;  /* 0x00000004003c8947 */ /* 0x000fea0003800000 */
[C---:B------:R-:W-:Y:S02]  /*2030*/  FSETP.NEU.FTZ.AND P2, PT, |R18|.reuse, +INF , PT ;  /* 0x7f8000001200780b */ /* 0x040fe40003f5d200 */
[----:B------:R-:W-:Y:S02]  /*2040*/  FSETP.NEU.FTZ.AND P1, PT, |R15|, +INF , PT ;  /* 0x7f8000000f00780b */ /* 0x000fe40003f3d200 */
[----:B------:R-:W-:-:S11]  /*2050*/  FSETP.NEU.FTZ.AND P0, PT, |R18|, +INF , PT ;  /* 0x7f8000001200780b */ /* 0x000fd60003f1d200 */
[----:B------:R-:W-:Y:S05]  /*2060*/  @!P1 BRA !P2, `(.L_x_33) ;  /* 0x00000004002c9947 */ /* 0x000fea0005000000 */
[----:B------:R-:W-:-:S04]  /*2070*/  LOP3.LUT P2, RZ, R21, 0x7fffffff, RZ, 0xc0, !PT ;  /* 0x7fffffff15ff7812 */ /* 0x000fc8000784c0ff */
[----:B------:R-:W-:-:S13]  /*2080*/  PLOP3.LUT P1, PT, P1, P2, PT, 0x2f, 0xf2 ;  /* 0x0000000000f2781c */ /* 0x000fda0000f24577 */
[----:B------:R-:W-:Y:S05]  /*2090*/  @P1 BRA `(.L_x_34) ;  /* 0x0000000400181947 */ /* 0x000fea0003800000 */
[----:B------:R-:W-:-:S04]  /*20a0*/  LOP3.LUT P1, RZ, R8, 0x7fffffff, RZ, 0xc0, !PT ;  /* 0x7fffffff08ff7812 */ /* 0x000fc8000782c0ff */
[----:B------:R-:W-:-:S13]  /*20b0*/  PLOP3.LUT P0, PT, P0, P1, PT, 0x2f, 0xf2 ;  /* 0x0000000000f2781c */ /* 0x000fda0000702577 */
[----:B------:R-:W-:Y:S05]  /*20c0*/  @P0 BRA `(.L_x_35) ;  /* 0x0000000400000947 */ /* 0x000fea0003800000 */
[----:B------:R-:W-:Y:S02]  /*20d0*/  ISETP.GE.AND P0, PT, R19, RZ, PT ;  /* 0x000000ff1300720c */ /* 0x000fe40003f06270 */
[----:B------:R-:W-:-:S11]  /*20e0*/  ISETP.GE.AND P1, PT, R24, RZ, PT ;  /* 0x000000ff1800720c */ /* 0x000fd60003f26270 */
[----:B------:R-:W-:Y:S01]  /*20f0*/  @P0 IMAD.MOV.U32 R11, RZ, RZ, RZ ;  /* 0x000000ffff0b0224 */ /* 0x000fe200078e00ff */
[----:B------:R-:W-:Y:S01]  /*2100*/  @!P0 MOV R11, 0xffffffc0 ;  /* 0xffffffc0000b8802 */ /* 0x000fe20000000f00 */
[----:B------:R-:W-:Y:S01]  /*2110*/  @!P0 FFMA R21, R18, 1.84467440737095516160e+19, RZ ;  /* 0x5f80000012158823 */ /* 0x000fe200000000ff */
[----:B------:R-:W-:Y:S02]  /*2120*/  @!P1 FFMA R8, R15, 1.84467440737095516160e+19, RZ ;  /* 0x5f8000000f089823 */ /* 0x000fe400000000ff */
[----:B------:R-:W-:-:S07]  /*2130*/  @!P1 IADD3 R11, PT, PT, R11, 0x40, RZ ;  /* 0x000000400b0b9810 */ /* 0x000fce0007ffe0ff */
.L_x_31:
[----:B------:R-:W-:Y:S01]  /*2140*/  LEA R19, R9, 0xc0800000, 0x17 ;  /* 0xc080000009137811 */ /* 0x000fe200078eb8ff */
[----:B------:R-:W-:Y:S01]  /*2150*/  BSSY.RECONVERGENT B4, `(.L_x_36) ;  /* 0x0000036000047945 */ /* 0x000fe20003800200 */
[----:B------:R-:W-:-:S03]  /*2160*/  IADD3 R14, PT, PT, R14, -0x7f, RZ ;  /* 0xffffff810e0e7810 */ /* 0x000fc60007ffe0ff */
[----:B------:R-:W-:Y:S02]  /*2170*/  IMAD.IADD R25, R8, 0x1, -R19 ;  /* 0x0000000108197824 */ /* 0x000fe400078e0a13 */
[C---:B------:R-:W-:Y:S01]  /*2180*/  IMAD R8, R14.reuse, -0x800000, R21 ;  /* 0xff8000000e087824 */ /* 0x040fe200078e0215 */
[----:B------:R-:W-:Y:S01]  /*2190*/  IADD3 R14, PT, PT, R14, 0x7f, -R9 ;  /* 0x0000007f0e0e7810 */ /* 0x000fe20007ffe809 */
[----:B------:R-:W0:Y:S01]  /*21a0*/  MUFU.RCP R24, R25 ;  /* 0x0000001900187308 */ /* 0x000e220000001000 */
[----:B------:R-:W-:Y:S02]  /*21b0*/  FADD.FTZ R19, -R25, -RZ ;  /* 0x800000ff19137221 */ /* 0x000fe40000010100 */
[----:B------:R-:W-:Y:S02]  /*21c0*/  IADD3 R14, PT, PT, R14, R11, RZ ;  /* 0x0000000b0e0e7210 */ /* 0x000fe40007ffe0ff */
[----:B0-----:R-:W-:-:S04]  /*21d0*/  FFMA R27, R24, R19, 1 ;  /* 0x3f800000181b7423 */ /* 0x001fc80000000013 */
[----:B------:R-:W-:-:S04]  /*21e0*/  FFMA R21, R24, R27, R24 ;  /* 0x0000001b18157223 */ /* 0x000fc80000000018 */
[----:B------:R-:W-:-:S04]  /*21f0*/  FFMA R24, R8, R21, RZ ;  /* 0x0000001508187223 */ /* 0x000fc800000000ff */
[----:B------:R-:W-:-:S04]  /*2200*/  FFMA R26, R19, R24, R8 ;  /* 0x00000018131a7223 */ /* 0x000fc80000000008 */
[----:B------:R-:W-:-:S04]  /*2210*/  FFMA R24, R21, R26, R24 ;  /* 0x0000001a15187223 */ /* 0x000fc80000000018 */
[----:B------:R-:W-:-:S04]  /*2220*/  FFMA R19, R19, R24, R8 ;  /* 0x0000001813137223 */ /* 0x000fc80000000008 */
[----:B------:R-:W-:-:S05]  /*2230*/  FFMA R8, R21, R19, R24 ;  /* 0x0000001315087223 */ /* 0x000fca0000000018 */
[----:B------:R-:W-:-:S04]  /*2240*/  SHF.R.U32.HI R9, RZ, 0x17, R8 ;  /* 0x00000017ff097819 */ /* 0x000fc80000011608 */
[----:B------:R-:W-:-:S05]  /*2250*/  LOP3.LUT R9, R9, 0xff, RZ, 0xc0, !PT ;  /* 0x000000ff09097812 */ /* 0x000fca00078ec0ff */
[----:B------:R-:W-:-:S05]  /*2260*/  IMAD.IADD R9, R9, 0x1, R14 ;  /* 0x0000000109097824 */ /* 0x000fca00078e020e */
[----:B------:R-:W-:-:S04]  /*2270*/  IADD3 R11, PT, PT, R9, -0x1, RZ ;  /* 0xffffffff090b7810 */ /* 0x000fc80007ffe0ff */
[----:B------:R-:W-:-:S13]  /*2280*/  ISETP.GE.U32.AND P0, PT, R11, 0xfe, PT ;  /* 0x000000fe0b00780c */ /* 0x000fda0003f06070 */
[----:B------:R-:W-:Y:S05]  /*2290*/  @!P0 BRA `(.L_x_37) ;  /* 0x0000000000808947 */ /* 0x000fea0003800000 */
[----:B------:R-:W-:-:S13]  /*22a0*/  ISETP.GT.AND P0, PT, R9, 0xfe, PT ;  /* 0x000000fe0900780c */ /* 0x000fda0003f04270 */
[----:B------:R-:W-:Y:S05]  /*22b0*/  @P0 BRA `(.L_x_38) ;  /* 0x00000000006c0947 */ /* 0x000fea0003800000 */
[----:B------:R-:W-:-:S13]  /*22c0*/  ISETP.GE.AND P0, PT, R9, 0x1, PT ;  /* 0x000000010900780c */ /* 0x000fda0003f06270 */
[----:B------:R-:W-:Y:S05]  /*22d0*/  @P0 BRA `(.L_x_39) ;  /* 0x0000000000740947 */ /* 0x000fea0003800000 */
[----:B------:R-:W-:Y:S02]  /*22e0*/  ISETP.GE.AND P0, PT, R9, -0x18, PT ;  /* 0xffffffe80900780c */ /* 0x000fe40003f06270 */
[----:B------:R-:W-:-:S11]  /*22f0*/  LOP3.LUT R8, R8, 0x80000000, RZ, 0xc0, !PT ;  /* 0x8000000008087812 */ /* 0x000fd600078ec0ff */
[----:B------:R-:W-:Y:S05]  /*2300*/  @!P0 BRA `(.L_x_39) ;  /* 0x0000000000688947 */ /* 0x000fea0003800000 */
[-CC-:B------:R-:W-:Y:S01]  /*2310*/  FFMA.RZ R11, R21, R19.reuse, R24.reuse ;  /* 0x00000013150b7223 */ /* 0x180fe2000000c018 */
[C---:B------:R-:W-:Y:S02]  /*2320*/  ISETP.NE.AND P2, PT, R9.reuse, RZ, PT ;  /* 0x000000ff0900720c */ /* 0x040fe40003f45270 */
[----:B------:R-:W-:Y:S02]  /*2330*/  ISETP.NE.AND P1, PT, R9, RZ, PT ;  /* 0x000000ff0900720c */ /* 0x000fe40003f25270 */
[----:B------:R-:W-:Y:S01]  /*2340*/  LOP3.LUT R14, R11, 0x7fffff, RZ, 0xc0, !PT ;  /* 0x007fffff0b0e7812 */ /* 0x000fe200078ec0ff */
[CCC-:B------:R-:W-:Y:S01]  /*2350*/  FFMA.RP R11, R21.reuse, R19.reuse, R24.reuse ;  /* 0x00000013150b7223 */ /* 0x1c0fe20000008018 */
[----:B------:R-:W-:Y:S01]  /*2360*/  FFMA.RM R24, R21, R19, R24 ;  /* 0x0000001315187223 */ /* 0x000fe20000004018 */
[----:B------:R-:W-:Y:S01]  /*2370*/  IADD3 R19, PT, PT, R9, 0x20, RZ ;  /* 0x0000002009137810 */ /* 0x000fe20007ffe0ff */
[----:B------:R-:W-:Y:S01]  /*2380*/  IMAD.MOV R9, RZ, RZ, -R9 ;  /* 0x000000ffff097224 */ /* 0x000fe200078e0a09 */
[----:B------:R-:W-:-:S02]  /*2390*/  LOP3.LUT R14, R14, 0x800000, RZ, 0xfc, !PT ;  /* 0x008000000e0e7812 */ /* 0x000fc400078efcff */
[----:B------:R-:W-:Y:S02]  /*23a0*/  FSETP.NEU.FTZ.AND P0, PT, R11, R24, PT ;  /* 0x000000180b00720b */ /* 0x000fe40003f1d000 */
[----:B------:R-:W-:Y:S02]  /*23b0*/  SHF.L.U32 R19, R14, R19, RZ ;  /* 0x000000130e137219 */ /* 0x000fe400000006ff */
[----:B------:R-:W-:Y:S02]  /*23c0*/  SEL R9, R9, RZ, P2 ;  /* 0x000000ff09097207 */ /* 0x000fe40001000000 */
[----:B------:R-:W-:Y:S02]  /*23d0*/  ISETP.NE.AND P1, PT, R19, RZ, P1 ;  /* 0x000000ff1300720c */ /* 0x000fe40000f25270 */
[----:B------:R-:W-:Y:S02]  /*23e0*/  SHF.R.U32.HI R9, RZ, R9, R14 ;  /* 0x00000009ff097219 */ /* 0x000fe4000001160e */
[----:B------:R-:W-:-:S02]  /*23f0*/  PLOP3.LUT P0, PT, P0, P1, PT, 0xf8, 0x8f ;  /* 0x00000000008f781c */ /* 0x000fc40000703f70 */
[----:B------:R-:W-:Y:S02]  /*2400*/  SHF.R.U32.HI R14, RZ, 0x1, R9 ;  /* 0x00000001ff0e7819 */ /* 0x000fe40000011609 */
[----:B------:R-:W-:-:S04]  /*2410*/  SEL R11, RZ, 0x1, !P0 ;  /* 0x00000001ff0b7807 */ /* 0x000fc80004000000 */
[----:B------:R-:W-:-:S04]  /*2420*/  LOP3.LUT R24, R11, 0x1, R14, 0xf8, !PT ;  /* 0x000000010b187812 */ /* 0x000fc800078ef80e */
[----:B------:R-:W-:-:S04]  /*2430*/  LOP3.LUT R9, R24, R9, RZ, 0xc0, !PT ;  /* 0x0000000918097212 */ /* 0x000fc800078ec0ff */
[----:B------:R-:W-:-:S04]  /*2440*/  IADD3 R9, PT, PT, R14, R9, RZ ;  /* 0x000000090e097210 */ /* 0x000fc80007ffe0ff */
[----:B------:R-:W-:Y:S01]  /*2450*/  LOP3.LUT R8, R9, R8, RZ, 0xfc, !PT ;  /* 0x0000000809087212 */ /* 0x000fe200078efcff */
[----:B------:R-:W-:Y:S06]  /*2460*/  BRA `(.L_x_39) ;  /* 0x0000000000107947 */ /* 0x000fec0003800000 */
.L_x_38:
[----:B------:R-:W-:-:S04]  /*2470*/  LOP3.LUT R8, R8, 0x80000000, RZ, 0xc0, !PT ;  /* 0x8000000008087812 */ /* 0x000fc800078ec0ff */
[----:B------:R-:W-:Y:S01]  /*2480*/  LOP3.LUT R8, R8, 0x7f800000, RZ, 0xfc, !PT ;  /* 0x7f80000008087812 */ /* 0x000fe200078efcff */
[----:B------:R-:W-:Y:S06]  /*2490*/  BRA `(.L_x_39) ;  /* 0x0000000000047947 */ /* 0x000fec0003800000 */
.L_x_37:
[----:B------:R-:W-:-:S07]  /*24a0*/  LEA R8, R14, R8, 0x17 ;  /* 0x000000080e087211 */ /* 0x000fce00078eb8ff */
.L_x_39:
[----:B------:R-:W-:Y:S05]  /*24b0*/  BSYNC.RECONVERGENT B4 ;  /* 0x0000000000047941 */ /* 0x000fea0003800200 */
.L_x_36:
[----:B------:R-:W-:Y:S05]  /*24c0*/  BRA `(.L_x_40) ;  /* 0x0000000000207947 */ /* 0x000fea0003800000 */
.L_x_35:
[----:B------:R-:W-:-:S04]  /*24d0*/  LOP3.LUT R8, R8, 0x80000000, R21, 0x48, !PT ;  /* 0x8000000008087812 */ /* 0x000fc800078e4815 */
[----:B------:R-:W-:Y:S01]  /*24e0*/  LOP3.LUT R8, R8, 0x7f800000, RZ, 0xfc, !PT ;  /* 0x7f80000008087812 */ /* 0x000fe200078efcff */
[----:B------:R-:W-:Y:S06]  /*24f0*/  BRA `(.L_x_40) ;  /* 0x0000000000147947 */ /* 0x000fec0003800000 */
.L_x_34:
[----:B------:R-:W-:Y:S01]  /*2500*/  LOP3.LUT R8, R8, 0x80000000, R21, 0x48, !PT ;  /* 0x8000000008087812 */ /* 0x000fe200078e4815 */
[----:B------:R-:W-:Y:S06]  /*2510*/  BRA `(.L_x_40) ;  /* 0x00000000000c7947 */ /* 0x000fec0003800000 */
.L_x_33:
[----:B------:R-:W0:Y:S01]  /*2520*/  MUFU.RSQ R8, -QNAN ;  /* 0xffc0000000087908 */ /* 0x000e220000001400 */
[----:B------:R-:W-:Y:S05]  /*2530*/  BRA `(.L_x_40) ;  /* 0x0000000000047947 */ /* 0x000fea0003800000 */
.L_x_32:
[----:B------:R-:W-:-:S07]  /*2540*/  FADD.FTZ R8, R18, R15 ;  /* 0x0000000f12087221 */ /* 0x000fce0000010000 */
.L_x_40:
[----:B------:R-:W-:Y:S05]  /*2550*/  BSYNC.RECONVERGENT B3 ;  /* 0x0000000000037941 */ /* 0x000fea0003800200 */
.L_x_30:
[----:B------:R-:W-:Y:S02]  /*2560*/  HFMA2 R9, -RZ, RZ, 0, 0 ;  /* 0x00000000ff097431 */ /* 0x000fe400000001ff */
[----:B0-----:R-:W-:Y:S01]  /*2570*/  IMAD.MOV.U32 R11, RZ, RZ, R8 ;  /* 0x000000ffff0b7224 */ /* 0x001fe200078e0008 */
[----:B------:R-:W-:-:S04]  /*2580*/  MOV R8, R10 ;  /* 0x0000000a00087202 */ /* 0x000fc80000000f00 */
[----:B------:R-:W-:Y:S05]  /*2590*/  RET.REL.NODEC R8 `(msw_many_series_one_param_time_major_f32) ;  /* 0xffffffd808987950 */ /* 0x000fea0003c3ffff */
.L_x_41:
[----:B------:R-:W-:-:S00]  /*25a0*/  BRA `(.L_x_41) ;  /* 0xfffffffc00fc7947 */ /* 0x000fc0000383ffff */
[----:B------:R-:W-:-:S00]  /*25b0*/  NOP ;  /* 0x0000000000007918 */ /* 0x000fc00000000000 */
        /* <DEDUP_REMOVED lines=12> */
.L_x_93:


//--------------------- .text.msw_batch_f32       --------------------------
	.section	.text.msw_batch_f32,"ax",@progbits
	.align	128
        .global         msw_batch_f32
        .type           msw_batch_f32,@function
        .size           msw_batch_f32,(.L_x_96 - msw_batch_f32)
        .other          msw_batch_f32,@"STO_CUDA_ENTRY STV_DEFAULT"
msw_batch_f32:
.text.msw_batch_f32:
[----:B------:R-:W0:Y:S08]  /*0000*/  LDC R1, c[0x0][0x37c] ;  /* 0x0000df00ff017b82 */ /* 0x000e300000000800 */
[----:B------:R-:W1:Y:S01]  /*0010*/  S2UR UR6, SR_CTAID.Y ;  /* 0x00000000000679c3 */ /* 0x000e620000002600 */
[----:B------:R-:W1:Y:S01]  /*0020*/  LDCU UR4, c[0x0][0x394] ;  /* 0x00007280ff0477ac */ /* 0x000e620008000800 */
[----:B0-----:R-:W-:Y:S01]  /*0030*/  VIADD R1, R1, 0xffffffd8 ;  /* 0xffffffd801017836 */ /* 0x001fe20000000000 */
[----:B-1----:R-:W-:-:S06]  /*0040*/  UISETP.GE.AND UP0, UPT, UR6, UR4, UPT ;  /* 0x000000040600728c */ /* 0x002fcc000bf06270 */
[----:B------:R-:W-:-:S13]  /*0050*/  PLOP3.LUT P0, PT, PT, PT, UP0, 0x80, 0x8 ;  /* 0x000000000008781c */ /* 0x000fda0003f0f008 */
[----:B------:R-:W-:Y:S05]  /*0060*/  @P0 EXIT ;  /* 0x000000000000094d */ /* 0x000fea0003800000 */
[----:B------:R-:W0:Y:S01]  /*0070*/  LDCU.64 UR4, c[0x0][0x388] ;  /* 0x00007100ff0477ac */ /* 0x000e220008000a00 */
[----:B------:R-:W1:Y:S01]  /*0080*/  LDCU.64 UR12, c[0x0][0x358] ;  /* 0x00006b00ff0c77ac */ /* 0x000e620008000a00 */
[----:B0-----:R-:W-:-:S06]  /*0090*/  UIMAD.WIDE.U32 UR4, UR6, 0x4, UR4 ;  /* 0x00000004060478a5 */ /* 0x001fcc000f8e0004 */
[----:B------:R-:W-:Y:S02]  /*00a0*/  IMAD.U32 R2, RZ, RZ, UR4 ;  /* 0x00000004ff027e24 */ /* 0x000fe4000f8e00ff */
[----:B------:R-:W-:-:S05]  /*00b0*/  IMAD.U32 R3, RZ, RZ, UR5 ;  /* 0x00000005ff037e24 */ /* 0x000fca000f8e00ff */
[----:B-1----:R-:W2:Y:S02]  /*00c0*/  LDG.E.CONSTANT R2, desc[UR12][R2.64] ;  /* 0x0000000c02027981 */ /* 0x002ea4000c1e9900 */
[----:B--2---:R-:W-:-:S13]  /*00d0*/  R2UR UR14, R2 ;  /* 0x00000000020e72ca */ /* 0x004fda00000e0000 */
[----:B------:R-:W-:-:S06]  /*00e0*/  UISETP.GE.AND UP0, UPT, UR14, 0x1, UPT ;  /* 0x000000010e00788c */ /* 0x000fcc000bf06270 */
[----:B------:R-:W-:-:S13]  /*00f0*/  PLOP3.LUT P0, PT, PT, PT, UP0, 0x80, 0x8 ;  /* 0x000000000008781c */ /* 0x000fda0003f0f008 */
[----:B------:R-:W-:Y:S05]  /*0100*/  @!P0 EXIT ;  /* 0x000000000000894d */ /* 0x000fea0003800000 */
[----:B------:R-:W0:Y:S01]  /*0110*/  S2R R24, SR_TID.X ;  /* 0x0000000000187919 */ /* 0x000e220000002100 */
[----:B------:R-:W1:Y:S01]  /*0120*/  S2UR UR7, SR_CTAID.X ;  /* 0x00000000000779c3 */ /* 0x000e620000002500 */
[----:B------:R-:W2:Y:S01]  /*0130*/  LDCU UR4, c[0x0][0x398] ;  /* 0x00007300ff0477ac */ /* 0x000ea20008000800 */
[----:B------:R-:W-:Y:S01]  /*0140*/  BSSY.RECONVERGENT B0, `(.L_x_42) ;  /* 0x0000058000007945 */ /* 0x000fe20003800200 */
[----:B------:R-:W1:Y:S01]  /*0150*/  LDCU UR15, c[0x0][0x360] ;  /* 0x00006c00ff0f77ac */ /* 0x000e620008000800 */
[----:B------:R-:W3:Y:S01]  /*0160*/  LDCU UR10, c[0x0][0x390] ;  /* 0x00007200ff0a77ac */ /* 0x000ee20008000800 */
[----:B------:R-:W4:Y:S01]  /*0170*/  LDCU UR8, c[0x0][0x370] ;  /* 0x00006e00ff0877ac */ /* 0x000f220008000800 */
[----:B--2---:R-:W-:Y:S02]  /*0180*/  UIADD3 UR4, UPT, UPT, UR14, -0x1, UR4 ;  /* 0xffffffff0e047890 */ /* 0x004fe4000fffe004 */
[----:B-1----:R-:W-:Y:S02]  /*0190*/  UIMAD UR7, UR7, UR15, URZ ;  /* 0x0000000f070772a4 */ /* 0x002fe4000f8e02ff */
[----:B---3--:R-:W-:-:S02]  /*01a0*/  UISETP.LT.AND UP0, UPT, UR4, UR10, UPT ;  /* 0x0000000a0400728c */ /* 0x008fc4000bf01270 */
[----:B------:R-:W-:Y:S02]  /*01b0*/  UIMAD UR5, UR6, UR10, URZ ;  /* 0x0000000a060572a4 */ /* 0x000fe4000f8e02ff */
[----:B------:R-:W-:Y:S01]  /*01c0*/  USEL UR9, UR4, UR10, UP0 ;  /* 0x0000000a04097287 */ /* 0x000fe20008000000 */
[----:B0-----:R-:W-:Y:S01]  /*01d0*/  VIADD R0, R24, UR7 ;  /* 0x0000000718007c36 */ /* 0x001fe20008000000 */
[----:B----4-:R-:W-:-:S04]  /*01e0*/  UIMAD UR6, UR15, UR8, URZ ;  /* 0x000000080f0672a4 */ /* 0x010fc8000f8e02ff */
[----:B------:R-:W-:-:S13]  /*01f0*/  ISETP.GE.AND P0, PT, R0, UR9, PT ;  /* 0x0000000900007c0c */ /* 0x000fda000bf06270 */
[----:B------:R-:W-:Y:S05]  /*0200*/  @P0 BRA `(.L_x_43) ;  /* 0x00000004002c0947 */ /* 0x000fea0003800000 */
[----:B------:R-:W0:Y:S01]  /*0210*/  I2F.U32.RP R7, UR6 ;  /* 0x0000000600077d06 */ /* 0x000e220008209000 */
[----:B------:R-:W-:Y:S01]  /*0220*/  VIADD R4, R0, UR6 ;  /* 0x0000000600047c36 */ /* 0x000fe20008000000 */
[----:B------:R-:W-:Y:S01]  /*0230*/  ISETP.NE.U32.AND P2, PT, RZ, UR6, PT ;  /* 0x00000006ff007c0c */ /* 0x000fe2000bf45070 */
[----:B------:R-:W-:Y:S01]  /*0240*/  IMAD R9, RZ, RZ, -UR6 ;  /* 0x80000006ff097e24 */ /* 0x000fe2000f8e02ff */
[----:B------:R-:W-:Y:S02]  /*0250*/  BSSY.RECONVERGENT B1, `(.L_x_44) ;  /* 0x000002a000017945 */ /* 0x000fe40003800200 */
[C---:B------:R-:W-:Y:S02]  /*0260*/  ISETP.GE.AND P0, PT, R4.reuse, UR9, PT ;  /* 0x0000000904007c0c */ /* 0x040fe4000bf06270 */
[----:B------:R-:W-:Y:S02]  /*0270*/  VIMNMX R5, PT, PT, R4, UR9, !PT ;  /* 0x0000000904057c48 */ /* 0x000fe4000ffe0100 */
[----:B------:R-:W-:-:S04]  /*0280*/  SEL R6, RZ, 0x1, P0 ;  /* 0x00000001ff067807 */ /* 0x000fc80000000000 */
[----:B------:R-:W-:Y:S01]  /*0290*/  IADD3 R5, PT, PT, R5, -R4, -R6 ;  /* 0x8000000405057210 */ /* 0x000fe20007ffe806 */
[----:B0-----:R-:W0:Y:S02]  /*02a0*/  MUFU.RCP R7, R7 ;  /* 0x0000000700077308 */ /* 0x001e240000001000 */
[----:B0-----:R-:W-:-:S06]  /*02b0*/  VIADD R2, R7, 0xffffffe ;  /* 0x0ffffffe07027836 */ /* 0x001fcc0000000000 */
[----:B------:R0:W1:Y:S02]  /*02c0*/  F2I.FTZ.U32.TRUNC.NTZ R3, R2 ;  /* 0x0000000200037305 */ /* 0x000064000021f000 */
[----:B0-----:R-:W-:Y:S02]  /*02d0*/  IMAD.MOV.U32 R2, RZ, RZ, RZ ;  /* 0x000000ffff027224 */ /* 0x001fe400078e00ff */
[----:B-1----:R-:W-:-:S04]  /*02e0*/  IMAD R9, R9, R3, RZ ;  /* 0x0000000309097224 */ /* 0x002fc800078e02ff */
[----:B------:R-:W-:-:S06]  /*02f0*/  IMAD.HI.U32 R8, R3, R9, R2 ;  /* 0x0000000903087227 */ /* 0x000fcc00078e0002 */
[----:B------:R-:W-:-:S04]  /*0300*/  IMAD.HI.U32 R7, R8, R5, RZ ;  /* 0x0000000508077227 */ /* 0x000fc800078e00ff */
[----:B------:R-:W-:-:S04]  /*0310*/  IMAD.MOV R2, RZ, RZ, -R7 ;  /* 0x000000ffff027224 */ /* 0x000fc800078e0a07 */
[----:B------:R-:W-:Y:S02]  /*0320*/  IMAD R5, R2, UR6, R5 ;  /* 0x0000000602057c24 */ /* 0x000fe4000f8e0205 */
[----:B------:R-:W0:Y:S03]  /*0330*/  LDC.64 R2, c[0x0][0x3a0] ;  /* 0x0000e800ff027b82 */ /* 0x000e260000000a00 */
[----:B------:R-:W-:-:S13]  /*0340*/  ISETP.GE.U32.AND P0, PT, R5, UR6, PT ;  /* 0x0000000605007c0c */ /* 0x000fda000bf06070 */
[----:B------:R-:W-:Y:S02]  /*0350*/  @P0 VIADD R5, R5, -UR6 ;  /* 0x8000000605050c36 */ /* 0x000fe40008000000 */
[----:B------:R-:W-:-:S03]  /*0360*/  @P0 VIADD R7, R7, 0x1 ;  /* 0x0000000107070836 */ /* 0x000fc60000000000 */
[----:B------:R-:W-:-:S13]  /*0370*/  ISETP.GE.U32.AND P1, PT, R5, UR6, PT ;  /* 0x0000000605007c0c */ /* 0x000fda000bf26070 */
[----:B------:R-:W-:Y:S01]  /*0380*/  @P1 VIADD R7, R7, 0x1 ;  /* 0x0000000107071836 */ /* 0x000fe20000000000 */
[----:B------:R-:W-:-:S05]  /*0390*/  @!P2 LOP3.LUT R7, RZ, UR6, RZ, 0x33, !PT ;  /* 0x00000006ff07ac12 */ /* 0x000fca000f8e33ff */
[----:B------:R-:W-:-:S05]  /*03a0*/  IMAD.IADD R4, R6, 0x1, R7 ;  /* 0x0000000106047824 */ /* 0x000fca00078e0207 */
[C---:B------:R-:W-:Y:S02]  /*03b0*/  LOP3.LUT R5, R4.reuse, 0x3, RZ, 0xc0, !PT ;  /* 0x0000000304057812 */ /* 0x040fe400078ec0ff */
[----:B------:R-:W-:Y:S02]  /*03c0*/  ISETP.GE.U32.AND P1, PT, R4, 0x3, PT ;  /* 0x000000030400780c */ /* 0x000fe40003f26070 */
[----:B------:R-:W-:-:S13]  /*03d0*/  ISETP.NE.AND P0, PT, R5, 0x3, PT ;  /* 0x000000030500780c */ /* 0x000fda0003f05270 */
[----:B0-----:R-:W-:Y:S05]  /*03e0*/  @!P0 BRA `(.L_x_45) ;  /* 0x0000000000408947 */ /* 0x001fea0003800000 */
[----:B------:R-:W0:Y:S01]  /*03f0*/  LDC.64 R8, c[0x0][0x3a0] ;  /* 0x0000e800ff087b82 */ /* 0x000e220000000a00 */
[----:B------:R-:W-:Y:S02]  /*0400*/  VIADD R4, R4, 0x1 ;  /* 0x0000000104047836 */ /* 0x000fe40000000000 */
[----:B------:R-:W-:Y:S02]  /*0410*/  IMAD.MOV.U32 R10, RZ, RZ, RZ ;  /* 0x000000ffff0a7224 */ /* 0x000fe400078e00ff */
[----:B------:R-:W-:Y:S01]  /*0420*/  IMAD.MOV.U32 R11, RZ, RZ, 0x7fc00000 ;  /* 0x7fc00000ff0b7424 */ /* 0x000fe200078e00ff */
[----:B------:R-:W-:-:S07]  /*0430*/  LOP3.LUT R13, R4, 0x3, RZ, 0xc0, !PT ;  /* 0x00000003040d7812 */ /* 0x000fce00078ec0ff */
.L_x_46:
[----:B-1----:R-:W-:Y:S02]  /*0440*/  IMAD.U32 R5, RZ, RZ, UR5 ;  /* 0x00000005ff057e24 */ /* 0x002fe4000f8e00ff */
[----:B------:R-:W-:Y:S02]  /*0450*/  IMAD.U32 R7, RZ, RZ, UR10 ;  /* 0x0000000aff077e24 */ /* 0x000fe4000f8e00ff */
[----:B------:R-:W-:Y:S02]  /*0460*/  IMAD R5, R5, 0x2, R0 ;  /* 0x0000000205057824 */ /* 0x000fe400078e0200 */
[----:B------:R-:W-:Y:S02]  /*0470*/  VIADD R10, R10, 0x1 ;  /* 0x000000010a0a7836 */ /* 0x000fe40000000000 */
[----:B0-----:R-:W-:-:S03]  /*0480*/  IMAD.WIDE R4, R5, 0x4, R8 ;  /* 0x0000000405047825 */ /* 0x001fc600078e0208 */
[----:B------:R-:W-:Y:S01]  /*0490*/  ISETP.NE.AND P0, PT, R10, R13, PT ;  /* 0x0000000d0a00720c */ /* 0x000fe20003f05270 */
[----:B------:R-:W-:Y:S01]  /*04a0*/  VIADD R0, R0, UR6 ;  /* 0x0000000600007c36 */ /* 0x000fe20008000000 */
[----:B------:R1:W-:Y:S01]  /*04b0*/  STG.E desc[UR12][R4.64], R11 ;  /* 0x0000000b04007986 */ /* 0x0003e2000c10190c */
[----:B------:R-:W-:-:S05]  /*04c0*/  IMAD.WIDE R6, R7, 0x4, R4 ;  /* 0x0000000407067825 */ /* 0x000fca00078e0204 */
[----:B------:R1:W-:Y:S05]  /*04d0*/  STG.E desc[UR12][R6.64], R11 ;  /* 0x0000000b06007986 */ /* 0x0003ea000c10190c */
[----:B------:R-:W-:Y:S05]  /*04e0*/  @P0 BRA `(.L_x_46) ;  /* 0xfffffffc00d40947 */ /* 0x000fea000383ffff */
.L_x_45:
[----:B------:R-:W-:Y:S05]  /*04f0*/  BSYNC.RECONVERGENT B1 ;  /* 0x0000000000017941 */ /* 0x000fea0003800200 */
.L_x_44:
[----:B------:R-:W-:Y:S05]  /*0500*/  @!P1 BRA `(.L_x_43) ;  /* 0x00000000006c9947 */ /* 0x000fea0003800000 */
.L_x_47:
[----:B------:R-:W-:Y:S02]  /*0510*/  IMAD.U32 R17, RZ, RZ, UR5 ;  /* 0x00000005ff117e24 */ /* 0x000fe4000f8e00ff */
[----:B-12---:R-:W-:Y:S02]  /*0520*/  IMAD.U32 R5, RZ, RZ, UR6 ;  /* 0x00000006ff057e24 */ /* 0x006fe4000f8e00ff */
[----:B------:R-:W-:Y:S02]  /*0530*/  IMAD R17, R17, 0x2, R0 ;  /* 0x0000000211117824 */ /* 0x000fe400078e0200 */
[----:B------:R-:W-:Y:S02]  /*0540*/  IMAD.U32 R9, RZ, RZ, UR6 ;  /* 0x00000006ff097e24 */ /* 0x000fe4000f8e00ff */
[----:B------:R-:W-:-:S04]  /*0550*/  IMAD.WIDE R16, R17, 0x4, R2 ;  /* 0x0000000411107825 */ /* 0x000fc800078e0202 */
[----:B------:R-:W-:Y:S02]  /*0560*/  IMAD.U32 R15, RZ, RZ, UR10 ;  /* 0x0000000aff0f7e24 */ /* 0x000fe4000f8e00ff */
[----:B------:R-:W-:-:S04]  /*0570*/  IMAD.WIDE R4, R5, 0x4, R16 ;  /* 0x0000000405047825 */ /* 0x000fc800078e0210 */
[----:B------:R-:W-:Y:S02]  /*0580*/  IMAD.U32 R13, RZ, RZ, UR6 ;  /* 0x00000006ff0d7e24 */ /* 0x000fe4000f8e00ff */
[----:B------:R-:W-:-:S04]  /*0590*/  IMAD.WIDE R8, R9, 0x4, R4 ;  /* 0x0000000409087825 */ /* 0x000fc800078e0204 */
[----:B------:R-:W-:Y:S02]  /*05a0*/  IMAD.MOV.U32 R21, RZ, RZ, 0x7fc00000 ;  /* 0x7fc00000ff157424 */ /* 0x000fe400078e00ff */
[----:B------:R-:W-:-:S03]  /*05b0*/  IMAD.WIDE R18, R15, 0x4, R16 ;  /* 0x000000040f127825 */ /* 0x000fc600078e0210 */
[----:B------:R0:W-:Y:S01]  /*05c0*/  STG.E desc[UR12][R16.64], R21 ;  /* 0x0000001510007986 */ /* 0x0001e2000c10190c */
        /* <DEDUP_REMOVED lines=8> */
[----:B0-----:R-:W-:-:S03]  /*0650*/  IMAD.U32 R17, RZ, RZ, UR6 ;  /* 0x00000006ff117e24 */ /* 0x001fc6000f8e00ff */
[----:B------:R2:W-:Y:S01]  /*0660*/  STG.E desc[UR12][R10.64], R21 ;  /* 0x000000150a007986 */ /* 0x0005e2000c10190c */
[----:B------:R-:W-:-:S03]  /*0670*/  IMAD R0, R17, 0x4, R0 ;  /* 0x0000000411007824 */ /* 0x000fc600078e0200 */
[----:B------:R2:W-:Y:S02]  /*0680*/  STG.E desc[UR12][R12.64], R21 ;  /* 0x000000150c007986 */ /* 0x0005e4000c10190c */
[----:B------:R-:W-:Y:S02]  /*0690*/  ISETP.GE.AND P0, PT, R0, UR9, PT ;  /* 0x0000000900007c0c */ /* 0x000fe4000bf06270 */
[----:B------:R2:W-:Y:S11]  /*06a0*/  STG.E desc[UR12][R14.64], R21 ;  /* 0x000000150e007986 */ /* 0x0005f6000c10190c */
[----:B------:R-:W-:Y:S05]  /*06b0*/  @!P0 BRA `(.L_x_47) ;  /* 0xfffffffc00948947 */ /* 0x000fea000383ffff */
.L_x_43:
[----:B------:R-:W-:Y:S05]  /*06c0*/  BSYNC.RECONVERGENT B0 ;  /* 0x0000000000007941 */ /* 0x000fea0003800200 */
.L_x_42:
[----:B------:R-:W0:Y:S01]  /*06d0*/  S2UR UR9, SR_CgaCtaId ;  /* 0x00000000000979c3 */ /* 0x000e220000008800 */
[----:B------:R-:W-:Y:S01]  /*06e0*/  ISETP.GE.U32.AND P0, PT, R24, UR14, PT ;  /* 0x0000000e18007c0c */ /* 0x000fe2000bf06070 */
[----:B------:R-:W-:Y:S01]  /*06f0*/  UMOV UR8, 0x400 ;  /* 0x0000040000087882 */ /* 0x000fe20000000000 */
[----:B------:R-:W-:Y:S01]  /*0700*/  BSSY.RECONVERGENT B0, `(.L_x_48) ;  /* 0x0000020000007945 */ /* 0x000fe20003800200 */
[----:B0-----:R-:W-:-:S10]  /*0710*/  ULEA UR8, UR9, UR8, 0x18 ;  /* 0x0000000809087291 */ /* 0x001fd4000f8ec0ff */
[----:B------:R-:W-:Y:S05]  /*0720*/  @P0 BRA `(.L_x_49) ;  /* 0x0000000000740947 */ /* 0x000fea0003800000 */
[----:B------:R-:W-:Y:S01]  /*0730*/  I2FP.F32.U32 R3, UR14 ;  /* 0x0000000e00037c45 */ /* 0x000fe20008201000 */
[----:B------:R-:W-:Y:S01]  /*0740*/  UMOV UR9, 0x40c90fdb ;  /* 0x40c90fdb00097882 */ /* 0x000fe20000000000 */
[----:B------:R-:W-:Y:S02]  /*0750*/  IMAD.U32 R2, RZ, RZ, UR14 ;  /* 0x0000000eff027e24 */ /* 0x000fe4000f8e00ff */
[----:B------:R-:W0:Y:S01]  /*0760*/  MUFU.RCP R0, R3 ;  /* 0x0000000300007308 */ /* 0x000e220000001000 */
[----:B-12---:R-:W-:Y:S02]  /*0770*/  IMAD.U32 R6, RZ, RZ, UR9 ;  /* 0x00000009ff067e24 */ /* 0x006fe4000f8e00ff */
[----:B------:R-:W-:-:S05]  /*0780*/  LEA R2, R2, UR8, 0x2 ;  /* 0x0000000802027c11 */ /* 0x000fca000f8e10ff */
[----:B------:R-:W1:Y:S01]  /*0790*/  FCHK P0, R6, R3 ;  /* 0x0000000306007302 */ /* 0x000e620000000000 */
[----:B0-----:R-:W-:-:S04]  /*07a0*/  FFMA R5, -R3, R0, 1 ;  /* 0x3f80000003057423 */ /* 0x001fc80000000100 */
[----:B------:R-:W-:-:S04]  /*07b0*/  FFMA R0, R0, R5, R0 ;  /* 0x0000000500007223 */ /* 0x000fc80000000000 */
[----:B------:R-:W-:-:S04]  /*07c0*/  FFMA R5, R0, 6.2831854820251464844, RZ ;  /* 0x40c90fdb00057823 */ /* 0x000fc800000000ff */
[----:B------:R-:W-:-:S04]  /*07d0*/  FFMA R4, -R3, R5, 6.2831854820251464844 ;  /* 0x40c90fdb03047423 */ /* 0x000fc80000000105 */
[----:B------:R-:W-:Y:S01]  /*07e0*/  FFMA R0, R0, R4, R5 ;  /* 0x0000000400007223 */ /* 0x000fe20000000005 */
[----:B-1----:R-:W-:Y:S06]  /*07f0*/  @!P0 BRA `(.L_x_50) ;  /* 0x00000000000c8947 */ /* 0x002fec0003800000 */
[----:B------:R-:W-:-:S07]  /*0800*/  MOV R4, 0x820 ;  /* 0x0000082000047802 */ /* 0x000fce0000000f00 */
[----:B------:R-:W-:Y:S05]  /*0810*/  CALL.REL.NOINC `($__internal_2_$__cuda_sm3x_div_rn_noftz_f32_slowpath) ;  /* 0x00000018003c7944 */ /* 0x000fea0003c00000 */
[----:B------:R-:W-:-:S07]  /*0820*/  IMAD.MOV.U32 R0, RZ, RZ, R6 ;  /* 0x000000ffff007224 */ /* 0x000fce00078e0006 */
.L_x_50:
[----:B------:R-:W-:-:S07]  /*0830*/  IMAD.MOV.U32 R3, RZ, RZ, R24 ;  /* 0x000000ffff037224 */ /* 0x000fce00078e0018 */
.L_x_51:
[----:B0-----:R-:W-:Y:S01]  /*0840*/  I2FP.F32.S32 R5, R3 ;  /* 0x0000000300057245 */ /* 0x001fe20000201400 */
[C---:B------:R-:W-:Y:S01]  /*0850*/  IMAD R7, R3.reuse, 0x4, R2 ;  /* 0x0000000403077824 */ /* 0x040fe200078e0202 */
[C---:B------:R-:W-:Y:S01]  /*0860*/  LEA R6, R3.reuse, UR8, 0x2 ;  /* 0x0000000803067c11 */ /* 0x040fe2000f8e10ff */
[----:B------:R-:W-:Y:S02]  /*0870*/  VIADD R3, R3, UR15 ;  /* 0x0000000f03037c36 */ /* 0x000fe40008000000 */
[----:B------:R-:W-:-:S03]  /*0880*/  FMUL R5, R5, R0 ;  /* 0x0000000005057220 */ /* 0x000fc60000400000 */
[----:B------:R-:W-:Y:S01]  /*0890*/  ISETP.GE.AND P0, PT, R3, UR14, PT ;  /* 0x0000000e03007c0c */ /* 0x000fe2000bf06270 */
[----:B------:R-:W-:-:S04]  /*08a0*/  FMUL.RZ R8, R5, 0.15915493667125701904 ;  /* 0x3e22f98305087820 */ /* 0x000fc8000040c000 */
[----:B------:R-:W0:Y:S08]  /*08b0*/  MUFU.SIN R4, R8 ;  /* 0x0000000800047308 */ /* 0x000e300000000400 */
[----:B------:R-:W1:Y:S01]  /*08c0*/  MUFU.COS R5, R8 ;  /* 0x0000000800057308 */ /* 0x000e620000000000 */
[----:B0-----:R0:W-:Y:S04]  /*08d0*/  STS [R7], R4 ;  /* 0x0000000407007388 */ /* 0x0011e80000000800 */
[----:B-1----:R0:W-:Y:S01]  /*08e0*/  STS [R6], R5 ;  /* 0x0000000506007388 */ /* 0x0021e20000000800 */
[----:B------:R-:W-:Y:S05]  /*08f0*/  @!P0 BRA `(.L_x_51) ;  /* 0xfffffffc00d08947 */ /* 0x000fea000383ffff */
.L_x_49:
[----:B------:R-:W-:Y:S05]  /*0900*/  BSYNC.RECONVERGENT B0 ;  /* 0x0000000000007941 */ /* 0x000fea0003800200 */
.L_x_48:
[----:B------:R-:W3:Y:S02]  /*0910*/  LDCU UR9, c[0x0][0x390] ;  /* 0x00007200ff0977ac */ /* 0x000ee40008000800 */
[----:B---3--:R-:W-:Y:S01]  /*0920*/  UISETP.GE.AND UP0, UPT, UR7, UR9, UPT ;  /* 0x000000090700728c */ /* 0x008fe2000bf06270 */
[----:B------:R-:W-:Y:S05]  /*0930*/  BAR.SYNC.DEFER_BLOCKING 0x0 ;  /* 0x0000000000007b1d */ /* 0x000fea0000010000 */
[----:B------:R-:W-:-:S13]  /*0940*/  PLOP3.LUT P0, PT, PT, PT, UP0, 0x80, 0x8 ;  /* 0x000000000008781c */ /* 0x000fda0003f0f008 */
[----:B------:R-:W-:Y:S05]  /*0950*/  @P0 EXIT ;  /* 0x000000000000094d */ /* 0x000fea0003800000 */
[----:B012---:R-:W0:Y:S01]  /*0960*/  I2F.F64.U32 R4, UR14 ;  /* 0x0000000e00047d12 */ /* 0x007e220008201800 */
[----:B------:R-:W-:Y:S01]  /*0970*/  IMAD.MOV.U32 R2, RZ, RZ, 0x1 ;  /* 0x00000001ff027424 */ /* 0x000fe200078e00ff */
[----:B------:R-:W-:Y:S01]  /*0980*/  UMOV UR8, 0x4d12d84a ;  /* 0x4d12d84a00087882 */ /* 0x000fe20000000000 */
[----:B------:R-:W-:-:S05]  /*0990*/  UMOV UR9, 0x401921fb ;  /* 0x401921fb00097882 */ /* 0x000fca0000000000 */
[----:B0-----:R-:W0:Y:S02]  /*09a0*/  MUFU.RCP64H R3, R5 ;  /* 0x0000000500037308 */ /* 0x001e240000001800 */
[----:B0-----:R-:W-:-:S08]  /*09b0*/  DFMA R6, -R4, R2, 1 ;  /* 0x3ff000000406742b */ /* 0x001fd00000000102 */
[----:B------:R-:W-:-:S08]  /*09c0*/  DFMA R6, R6, R6, R6 ;  /* 0x000000060606722b */ /* 0x000fd00000000006 */
[----:B------:R-:W-:-:S08]  /*09d0*/  DFMA R6, R2, R6, R2 ;  /* 0x000000060206722b */ /* 0x000fd00000000002 */
[----:B------:R-:W-:-:S08]  /*09e0*/  DFMA R2, -R4, R6, 1 ;  /* 0x3ff000000402742b */ /* 0x000fd00000000106 */
[----:B------:R-:W-:-:S08]  /*09f0*/  DFMA R2, R6, R2, R6 ;  /* 0x000000020602722b */ /* 0x000fd00000000006 */
[----:B------:R-:W-:-:S08]  /*0a00*/  DMUL R6, R2, UR8 ;  /* 0x0000000802067c28 */ /* 0x000fd00008000000 */
[----:B------:R-:W-:-:S08]  /*0a10*/  DFMA R8, -R4, R6, UR8 ;  /* 0x0000000804087e2b */ /* 0x000fd00008000106 */
[----:B------:R-:W-:-:S10]  /*0a20*/  DFMA R2, R2, R8, R6 ;  /* 0x000000080202722b */ /* 0x000fd40000000006 */
[----:B------:R-:W-:-:S05]  /*0a30*/  FFMA R0, RZ, R5, R3 ;  /* 0x00000005ff007223 */ /* 0x000fca0000000003 */
[----:B------:R-:W-:-:S13]  /*0a40*/  FSETP.GT.AND P0, PT, |R0|, 1.469367938527859385e-39, PT ;  /* 0x001000000000780b */ /* 0x000fda0003f04200 */
[----:B------:R-:W-:Y:S05]  /*0a50*/  @P0 BRA `(.L_x_52) ;  /* 0x0000000000200947 */ /* 0x000fea0003800000 */
[----:B------:R-:W-:Y:S01]  /*0a60*/  IMAD.MOV.U32 R6, RZ, RZ, R4 ;  /* 0x000000ffff067224 */ /* 0x000fe200078e0004 */
[----:B------:R-:W-:Y:S01]  /*0a70*/  MOV R0, 0xac0 ;  /* 0x00000ac000007802 */ /* 0x000fe20000000f00 */
[----:B------:R-:W-:Y:S02]  /*0a80*/  IMAD.MOV.U32 R7, RZ, RZ, R5 ;  /* 0x000000ffff077224 */ /* 0x000fe400078e0005 */
[----:B------:R-:W-:Y:S02]  /*0a90*/  IMAD.MOV.U32 R12, RZ, RZ, 0x4d12d84a ;  /* 0x4d12d84aff0c7424 */ /* 0x000fe400078e00ff */
[----:B------:R-:W-:-:S07]  /*0aa0*/  IMAD.MOV.U32 R13, RZ, RZ, 0x401921fb ;  /* 0x401921fbff0d7424 */ /* 0x000fce00078e00ff */
[----:B------:R-:W-:Y:S05]  /*0ab0*/  CALL.REL.NOINC `($__internal_1_$__cuda_sm20_div_rn_f64_full) ;  /* 0x0000001000287944 */ /* 0x000fea0003c00000 */
[----:B------:R-:W-:Y:S02]  /*0ac0*/  IMAD.MOV.U32 R2, RZ, RZ, R18 ;  /* 0x000000ffff027224 */ /* 0x000fe400078e0012 */
[----:B------:R-:W-:-:S07]  /*0ad0*/  IMAD.MOV.U32 R3, RZ, RZ, R19 ;  /* 0x000000ffff037224 */ /* 0x000fce00078e0013 */
.L_x_52:
[----:B------:R-:W0:Y:S02]  /*0ae0*/  LDCU UR8, c[0x0][0x390] ;  /* 0x00007200ff0877ac */ /* 0x000e240008000800 */
[----:B0-----:R-:W-:-:S12]  /*0af0*/  UIADD3 UR8, UPT, UPT, UR8, -0x1, URZ ;  /* 0xffffffff08087890 */ /* 0x001fd8000fffe0ff */
.L_x_71:
[----:B------:R-:W-:Y:S02]  /*0b00*/  UIADD3 UR9, UPT, UPT, UR15, -0x1, UR7 ;  /* 0xffffffff0f097890 */ /* 0x000fe4000fffe007 */
[----:B------:R-:W-:Y:S02]  /*0b10*/  UISETP.LT.AND UP0, UPT, UR4, UR7, UPT ;  /* 0x000000070400728c */ /* 0x000fe4000bf01270 */
[----:B------:R-:W-:Y:S02]  /*0b20*/  UISETP.LT.U32.AND UP1, UPT, UR8, UR9, UPT ;  /* 0x000000090800728c */ /* 0x000fe4000bf21070 */
[----:B------:R-:W-:Y:S02]  /*0b30*/  USEL UR18, UR4, UR7, !UP0 ;  /* 0x0000000704127287 */ /* 0x000fe4000c000000 */
[----:B------:R-:W-:-:S04]  /*0b40*/  USEL UR9, UR8, UR9, UP1 ;  /* 0x0000000908097287 */ /* 0x000fc80008800000 */
[----:B------:R-:W-:-:S09]  /*0b50*/  UISETP.GT.AND UP0, UPT, UR18, UR9, UPT ;  /* 0x000000091200728c */ /* 0x000fd2000bf04270 */
[----:B---3--:R-:W-:Y:S05]  /*0b60*/  BRA.U UP0, `(.L_x_53) ;  /* 0x0000000d00e87547 */ /* 0x008fea000b800000 */
[----:B------:R-:W-:Y:S01]  /*0b70*/  UIADD3 UR16, UPT, UPT, UR9, UR14, -UR18 ;  /* 0x0000000e09107290 */ /* 0x000fe2000fffe812 */
[----:B------:R-:W-:Y:S05]  /*0b80*/  BSSY.RECONVERGENT B0, `(.L_x_54) ;  /* 0x0000016000007945 */ /* 0x000fea0003800200 */
[----:B------:R-:W-:-:S13]  /*0b90*/  ISETP.GE.AND P0, PT, R24, UR16, PT ;  /* 0x0000001018007c0c */ /* 0x000fda000bf06270 */
[----:B------:R-:W-:Y:S05]  /*0ba0*/  @P0 BRA `(.L_x_55) ;  /* 0x00000000004c0947 */ /* 0x000fea0003800000 */
[----:B------:R-:W0:Y:S01]  /*0bb0*/  S2UR UR11, SR_CgaCtaId ;  /* 0x00000000000b79c3 */ /* 0x000e220000008800 */
[----:B------:R-:W-:Y:S01]  /*0bc0*/  UMOV UR10, 0x400 ;  /* 0x00000400000a7882 */ /* 0x000fe20000000000 */
[----:B------:R-:W-:Y:S02]  /*0bd0*/  IMAD.U32 R13, RZ, RZ, UR18 ;  /* 0x00000012ff0d7e24 */ /* 0x000fe4000f8e00ff */
[----:B------:R-:W-:Y:S02]  /*0be0*/  IMAD.U32 R0, RZ, RZ, UR14 ;  /* 0x0000000eff007e24 */ /* 0x000fe4000f8e00ff */
[----:B------:R-:W-:Y:S02]  /*0bf0*/  IMAD.U32 R9, RZ, RZ, UR14 ;  /* 0x0000000eff097e24 */ /* 0x000fe4000f8e00ff */
[----:B------:R-:W1:Y:S01]  /*0c00*/  LDC.64 R6, c[0x0][0x380] ;  /* 0x0000e000ff067b82 */ /* 0x000e620000000a00 */
[----:B------:R-:W-:Y:S01]  /*0c10*/  IADD3 R13, PT, PT, R13, 0x1, -R0 ;  /* 0x000000010d0d7810 */ /* 0x000fe20007ffe800 */
[----:B------:R-:W-:Y:S01]  /*0c20*/  IMAD.MOV.U32 R0, RZ, RZ, R24 ;  /* 0x000000ffff007224 */ /* 0x000fe200078e0018 */
[----:B0-----:R-:W-:-:S04]  /*0c30*/  ULEA UR10, UR11, UR10, 0x18 ;  /* 0x0000000a0b0a7291 */ /* 0x001fc8000f8ec0ff */
[----:B------:R-:W-:-:S06]  /*0c40*/  ULEA UR10, UR14, UR10, 0x2 ;  /* 0x0000000a0e0a7291 */ /* 0x000fcc000f8e10ff */
[----:B------:R-:W-:-:S07]  /*0c50*/  LEA R9, R9, UR10, 0x2 ;  /* 0x0000000a09097c11 */ /* 0x000fce000f8e10ff */
.L_x_56:
[----:B------:R-:W-:-:S04]  /*0c60*/  IMAD.IADD R5, R13, 0x1, R0 ;  /* 0x000000010d057824 */ /* 0x000fc800078e0200 */
[----:B01----:R-:W-:-:S06]  /*0c70*/  IMAD.WIDE R4, R5, 0x4, R6 ;  /* 0x0000000405047825 */ /* 0x003fcc00078e0206 */
[----:B------:R-:W2:Y:S01]  /*0c80*/  LDG.E.CONSTANT R4, desc[UR12][R4.64] ;  /* 0x0000000c04047981 */ /* 0x000ea2000c1e9900 */
[C---:B------:R-:W-:Y:S02]  /*0c90*/  IMAD R11, R0.reuse, 0x4, R9 ;  /* 0x00000004000b7824 */ /* 0x040fe400078e0209 */
[----:B------:R-:W-:-:S05]  /*0ca0*/  VIADD R0, R0, UR15 ;  /* 0x0000000f00007c36 */ /* 0x000fca0008000000 */
[----:B------:R-:W-:Y:S01]  /*0cb0*/  ISETP.GE.AND P0, PT, R0, UR16, PT ;  /* 0x0000001000007c0c */ /* 0x000fe2000bf06270 */
[----:B--2---:R0:W-:-:S12]  /*0cc0*/  STS [R11], R4 ;  /* 0x000000040b007388 */ /* 0x0041d80000000800 */
[----:B------:R-:W-:Y:S05]  /*0cd0*/  @!P0 BRA `(.L_x_56) ;  /* 0xfffffffc00e08947 */ /* 0x000fea000383ffff */
.L_x_55:
[----:B------:R-:W-:Y:S05]  /*0ce0*/  BSYNC.RECONVERGENT B0 ;  /* 0x0000000000007941 */ /* 0x000fea0003800200 */
.L_x_54:
[----:B0-----:R-:W-:Y:S01]  /*0cf0*/  VIADD R11, R24, UR7 ;  /* 0x00000007180b7c36 */ /* 0x001fe20008000000 */
[----:B------:R-:W-:Y:S04]  /*0d00*/  BAR.SYNC.DEFER_BLOCKING 0x0 ;  /* 0x0000000000007b1d */ /* 0x000fe80000010000 */
[C---:B------:R-:W-:Y:S02]  /*0d10*/  ISETP.GT.AND P0, PT, R11.reuse, UR9, PT ;  /* 0x000000090b007c0c */ /* 0x040fe4000bf04270 */
[----:B------:R-:W0:Y:S01]  /*0d20*/  LDCU.64 UR16, c[0x4][0x8] ;  /* 0x01000100ff1077ac */ /* 0x000e220008000a00 */
[----:B------:R-:W-:Y:S01]  /*0d30*/  BSSY.RECONVERGENT B0, `(.L_x_57) ;  /* 0x00000dc000007945 */ /* 0x000fe20003800200 */
[----:B------:R-:W-:-:S13]  /*0d40*/  ISETP.LT.OR P0, PT, R11, UR18, P0 ;  /* 0x000000120b007c0c */ /* 0x000fda0008701670 */
[----:B------:R-:W-:Y:S05]  /*0d50*/  @P0 BRA `(.L_x_58) ;  /* 0x0000000c00640947 */ /* 0x000fea0003800000 */
[----:B------:R-:W1:Y:S01]  /*0d60*/  S2UR UR10, SR_CgaCtaId ;  /* 0x00000000000a79c3 */ /* 0x000e620000008800 */
[----:B------:R-:W-:Y:S01]  /*0d70*/  UMOV UR9, 0x400 ;  /* 0x0000040000097882 */ /* 0x000fe20000000000 */
[----:B------:R-:W-:Y:S02]  /*0d80*/  CS2R R4, SRZ ;  /* 0x0000000000047805 */ /* 0x000fe4000001ff00 */
[----:B------:R-:W-:Y:S01]  /*0d90*/  CS2R R8, SRZ ;  /* 0x0000000000087805 */ /* 0x000fe2000001ff00 */
[----:B-1----:R-:W-:Y:S02]  /*0da0*/  ULEA UR9, UR10, UR9, 0x18 ;  /* 0x000000090a097291 */ /* 0x002fe4000f8ec0ff */
[----:B------:R-:W-:Y:S02]  /*0db0*/  USHF.L.U32 UR10, UR18, 0x2, URZ ;  /* 0x00000002120a7899 */ /* 0x000fe400080006ff */
[----:B------:R-:W-:-:S04]  /*0dc0*/  UIMAD UR9, UR14, 0xc, UR9 ;  /* 0x0000000c0e0978a4 */ /* 0x000fc8000f8e0209 */
[----:B------:R-:W-:Y:S02]  /*0dd0*/  LEA R10, R11, -UR10, 0x2 ;  /* 0x8000000a0b0a7c11 */ /* 0x000fe4000f8e10ff */
[----:B------:R-:W-:Y:S01]  /*0de0*/  IMAD.U32 R7, RZ, RZ, UR9 ;  /* 0x00000009ff077e24 */ /* 0x000fe2000f8e00ff */
[----:B------:R-:W-:-:S04]  /*0df0*/  UIADD3 UR9, UPT, UPT, -UR14, URZ, URZ ;  /* 0x000000ff0e097290 */ /* 0x000fc8000fffe1ff */
[----:B------:R-:W-:Y:S02]  /*0e00*/  IADD3 R10, PT, PT, R7, -0x4, R10 ;  /* 0xfffffffc070a7810 */ /* 0x000fe40007ffe00a */
[----:B------:R-:W-:Y:S01]  /*0e10*/  CS2R R6, SRZ ;  /* 0x0000000000067805 */ /* 0x000fe2000001ff00 */
[----:B------:R-:W-:-:S07]  /*0e20*/  IMAD.U32 R0, RZ, RZ, UR9 ;  /* 0x00000009ff007e24 */ /* 0x000fce000f8e00ff */
.L_x_65:
[----:B------:R-:W-:Y:S01]  /*0e30*/  DMUL R26, R4, R2 ;  /* 0x00000002041a7228 */ /* 0x000fe20000000000 */
[----:B------:R-:W-:Y:S01]  /*0e40*/  BSSY.RECONVERGENT B1, `(.L_x_59) ;  /* 0x000001c000017945 */ /* 0x000fe20003800200 */
[----:B------:R-:W-:Y:S01]  /*0e50*/  DMUL R28, RZ, +INF ;  /* 0x7ff00000ff1c7828 */ /* 0x000fe20000000000 */
[----:B------:R-:W-:-:S05]  /*0e60*/  IMAD.MOV.U32 R25, RZ, RZ, RZ ;  /* 0x000000ffff197224 */ /* 0x000fca00078e00ff */
[----:B------:R-:W-:-:S14]  /*0e70*/  DSETP.NEU.AND P2, PT, R26, +INF , PT ;  /* 0x7ff000001a00742a */ /* 0x000fdc0003f4d000 */
[----:B------:R-:W-:Y:S05]  /*0e80*/  @!P2 BRA `(.L_x_60) ;  /* 0x00000000005ca947 */ /* 0x000fea0003800000 */
[----:B------:R-:W-:Y:S01]  /*0e90*/  UMOV UR10, 0x6dc9c883 ;  /* 0x6dc9c883000a7882 */ /* 0x000fe20000000000 */
[----:B------:R-:W-:Y:S01]  /*0ea0*/  UMOV UR11, 0x3fe45f30 ;  /* 0x3fe45f30000b7882 */ /* 0x000fe20000000000 */
[C---:B------:R-:W-:Y:S02]  /*0eb0*/  DSETP.GE.AND P0, PT, R26.reuse, 2.14748364800000000000e+09, PT ;  /* 0x41e000001a00742a */ /* 0x040fe40003f06000 */
[----:B------:R-:W-:Y:S01]  /*0ec0*/  DMUL R12, R26, UR10 ;  /* 0x0000000a1a0c7c28 */ /* 0x000fe20008000000 */
[----:B------:R-:W-:Y:S01]  /*0ed0*/  UMOV UR10, 0x54442d18 ;  /* 0x54442d18000a7882 */ /* 0x000fe20000000000 */
[----:B------:R-:W-:-:S04]  /*0ee0*/  UMOV UR11, 0x3ff921fb ;  /* 0x3ff921fb000b7882 */ /* 0x000fc80000000000 */
[----:B------:R-:W1:Y:S08]  /*0ef0*/  F2I.F64 R25, R12 ;  /* 0x0000000c00197311 */ /* 0x000e700000301100 */
[----:B-1----:R-:W1:Y:S02]  /*0f00*/  I2F.F64 R28, R25 ;  /* 0x00000019001c7312 */ /* 0x002e640000201c00 */
[----:B-1----:R-:W-:Y:S01]  /*0f10*/  DFMA R14, R28, -UR10, R26 ;  /* 0x8000000a1c0e7c2b */ /* 0x002fe2000800001a */
[----:B------:R-:W-:Y:S01]  /*0f20*/  UMOV UR10, 0x33145c00 ;  /* 0x33145c00000a7882 */ /* 0x000fe20000000000 */
[----:B------:R-:W-:-:S06]  /*0f30*/  UMOV UR11, 0x3c91a626 ;  /* 0x3c91a626000b7882 */ /* 0x000fcc0000000000 */
[----:B------:R-:W-:Y:S01]  /*0f40*/  DFMA R14, R28, -UR10, R14 ;  /* 0x8000000a1c0e7c2b */ /* 0x000fe2000800000e */
[----:B------:R-:W-:Y:S01]  /*0f50*/  UMOV UR10, 0x252049c0 ;  /* 0x252049c0000a7882 */ /* 0x000fe20000000000 */
[----:B------:R-:W-:-:S06]  /*0f60*/  UMOV UR11, 0x397b839a ;  /* 0x397b839a000b7882 */ /* 0x000fcc0000000000 */
[----:B------:R-:W-:Y:S01]  /*0f70*/  DFMA R28, R28, -UR10, R14 ;  /* 0x8000000a1c1c7c2b */ /* 0x000fe2000800000e */
[----:B------:R-:W-:Y:S10]  /*0f80*/  @!P0 BRA `(.L_x_60) ;  /* 0x00000000001c8947 */ /* 0x000ff40003800000 */
[----:B------:R-:W-:Y:S01]  /*0f90*/  IMAD.MOV.U32 R20, RZ, RZ, R26 ;  /* 0x000000ffff147224 */ /* 0x000fe200078e001a */
[----:B------:R-:W-:Y:S01]  /*0fa0*/  MOV R12, 0xfd0 ;  /* 0x00000fd0000c7802 */ /* 0x000fe20000000f00 */
[----:B------:R-:W-:-:S07]  /*0fb0*/  IMAD.MOV.U32 R13, RZ, RZ, R27 ;  /* 0x000000ffff0d7224 */ /* 0x000fce00078e001b */
[----:B0-----:R-:W-:Y:S05]  /*0fc0*/  CALL.REL.NOINC `($msw_batch_f32$__internal_trig_reduction_slowpathd) ;  /* 0x0000001400ac7944 */ /* 0x001fea0003c00000 */
[----:B------:R-:W-:Y:S02]  /*0fd0*/  IMAD.MOV.U32 R25, RZ, RZ, R15 ;  /* 0x000000ffff197224 */ /* 0x000fe400078e000f */
[----:B------:R-:W-:Y:S02]  /*0fe0*/  IMAD.MOV.U32 R28, RZ, RZ, R20 ;  /* 0x000000ffff1c7224 */ /* 0x000fe400078e0014 */
[----:B------:R-:W-:-:S07]  /*0ff0*/  IMAD.MOV.U32 R29, RZ, RZ, R21 ;  /* 0x000000ffff1d7224 */ /* 0x000fce00078e0015 */
.L_x_60:
[----:B0-----:R-:W-:Y:S05]  /*1000*/  BSYNC.RECONVERGENT B1 ;  /* 0x0000000000017941 */ /* 0x001fea0003800200 */
.L_x_59:
[----:B------:R-:W-:-:S05]  /*1010*/  IMAD.SHL.U32 R12, R25, 0x40, RZ ;  /* 0x00000040190c7824 */ /* 0x000fca00078e00ff */
[----:B------:R-:W-:-:S04]  /*1020*/  LOP3.LUT R12, R12, 0x40, RZ, 0xc0, !PT ;  /* 0x000000400c0c7812 */ /* 0x000fc800078ec0ff */
[----:B------:R-:W-:-:S05]  /*1030*/  IADD3 R34, P0, PT, R12, UR16, RZ ;  /* 0x000000100c227c10 */ /* 0x000fca000ff1e0ff */
[----:B------:R-:W-:-:S05]  /*1040*/  IMAD.X R35, RZ, RZ, UR17, P0 ;  /* 0x00000011ff237e24 */ /* 0x000fca00080e06ff */
[----:B------:R-:W2:Y:S04]  /*1050*/  LDG.E.128.CONSTANT R12, desc[UR12][R34.64] ;  /* 0x0000000c220c7981 */ /* 0x000ea8000c1e9d00 */
[----:B------:R-:W3:Y:S04]  /*1060*/  LDG.E.128.CONSTANT R16, desc[UR12][R34.64+0x10] ;  /* 0x0000100c22107981 */ /* 0x000ee8000c1e9d00 */
[----:B------:R-:W4:Y:S01]  /*1070*/  LDG.E.128.CONSTANT R20, desc[UR12][R34.64+0x20] ;  /* 0x0000200c22147981 */ /* 0x000f22000c1e9d00 */
[----:B------:R-:W-:Y:S01]  /*1080*/  LOP3.LUT R30, R25, 0x1, RZ, 0xc0, !PT ;  /* 0x00000001191e7812 */ /* 0x000fe200078ec0ff */
[----:B------:R-:W-:Y:S01]  /*1090*/  IMAD.MOV.U32 R31, RZ, RZ, 0x3da8ff83 ;  /* 0x3da8ff83ff1f7424 */ /* 0x000fe200078e00ff */
[----:B------:R-:W-:Y:S01]  /*10a0*/  DMUL R32, R28, R28 ;  /* 0x0000001c1c207228 */ /* 0x000fe20000000000 */
[----:B------:R-:W-:Y:S01]  /*10b0*/  BSSY.RECONVERGENT B1, `(.L_x_61) ;  /* 0x0000030000017945 */ /* 0x000fe20003800200 */
[----:B------:R-:W-:Y:S01]  /*10c0*/  ISETP.NE.U32.AND P0, PT, R30, 0x1, PT ;  /* 0x000000011e00780c */ /* 0x000fe20003f05070 */
[----:B------:R-:W-:-:S03]  /*10d0*/  IMAD.MOV.U32 R30, RZ, RZ, 0x20fd8164 ;  /* 0x20fd8164ff1e7424 */ /* 0x000fc600078e00ff */
[----:B------:R-:W-:Y:S02]  /*10e0*/  FSEL R31, -R31, 0.11223486810922622681, !P0 ;  /* 0x3de5db651f1f7808 */ /* 0x000fe40004000100 */
[----:B------:R-:W-:-:S06]  /*10f0*/  FSEL R30, R30, -8.06006814911005101289e+34, !P0 ;  /* 0xf9785eba1e1e7808 */ /* 0x000fcc0004000000 */
[----:B--2---:R-:W-:Y:S02]  /*1100*/  DFMA R12, R32, R30, R12 ;  /* 0x0000001e200c722b */ /* 0x004fe4000000000c */
[----:B------:R-:W-:-:S06]  /*1110*/  DMUL R30, RZ, +INF ;  /* 0x7ff00000ff1e7828 */ /* 0x000fcc0000000000 */
[----:B------:R-:W-:-:S08]  /*1120*/  DFMA R12, R32, R12, R14 ;  /* 0x0000000c200c722b */ /* 0x000fd0000000000e */
[----:B---3--:R-:W-:-:S08]  /*1130*/  DFMA R12, R32, R12, R16 ;  /* 0x0000000c200c722b */ /* 0x008fd00000000010 */
[----:B------:R-:W-:-:S08]  /*1140*/  DFMA R12, R32, R12, R18 ;  /* 0x0000000c200c722b */ /* 0x000fd00000000012 */
[----:B----4-:R-:W-:-:S08]  /*1150*/  DFMA R12, R32, R12, R20 ;  /* 0x0000000c200c722b */ /* 0x010fd00000000014 */
[----:B------:R-:W-:-:S08]  /*1160*/  DFMA R12, R32, R12, R22 ;  /* 0x0000000c200c722b */ /* 0x000fd00000000016 */
[----:B------:R-:W-:Y:S02]  /*1170*/  DFMA R28, R12, R28, R28 ;  /* 0x0000001c0c1c722b */ /* 0x000fe4000000001c */
[----:B------:R-:W-:-:S10]  /*1180*/  DFMA R12, R32, R12, 1 ;  /* 0x3ff00000200c742b */ /* 0x000fd4000000000c */
[----:B------:R-:W-:Y:S02]  /*1190*/  FSEL R14, R12, R28, !P0 ;  /* 0x0000001c0c0e7208 */ /* 0x000fe40004000000 */
[----:B------:R-:W-:Y:S02]  /*11a0*/  FSEL R15, R13, R29, !P0 ;  /* 0x0000001d0d0f7208 */ /* 0x000fe40004000000 */
[----:B------:R-:W-:Y:S01]  /*11b0*/  LOP3.LUT P0, RZ, R25, 0x2, RZ, 0xc0, !PT ;  /* 0x0000000219ff7812 */ /* 0x000fe2000780c0ff */
[----:B------:R-:W-:-:S03]  /*11c0*/  IMAD.MOV.U32 R25, RZ, RZ, 0x1 ;  /* 0x00000001ff197424 */ /* 0x000fc600078e00ff */
[----:B------:R-:W-:-:S10]  /*11d0*/  DADD R12, RZ, -R14 ;  /* 0x00000000ff0c7229 */ /* 0x000fd4000000080e */
[----:B------:R-:W-:Y:S02]  /*11e0*/  FSEL R28, R14, R12, !P0 ;  /* 0x0000000c0e1c7208 */ /* 0x000fe40004000000 */
[----:B------:R-:W-:Y:S01]  /*11f0*/  FSEL R29, R15, R13, !P0 ;  /* 0x0000000d0f1d7208 */ /* 0x000fe20004000000 */
[----:B------:R-:W-:Y:S06]  /*1200*/  @!P2 BRA `(.L_x_62) ;  /* 0x000000000068a947 */ /* 0x000fec0003800000 */
[----:B------:R-:W-:Y:S01]  /*1210*/  UMOV UR10, 0x6dc9c883 ;  /* 0x6dc9c883000a7882 */ /* 0x000fe20000000000 */
[----:B------:R-:W-:Y:S01]  /*1220*/  UMOV UR11, 0x3fe45f30 ;  /* 0x3fe45f30000b7882 */ /* 0x000fe20000000000 */
[C---:B------:R-:W-:Y:S01]  /*1230*/  DSETP.GE.AND P0, PT, R26.reuse, 2.14748364800000000000e+09, PT ;  /* 0x41e000001a00742a */ /* 0x040fe20003f06000 */
[----:B------:R-:W-:Y:S01]  /*1240*/  BSSY.RECONVERGENT B2, `(.L_x_63) ;  /* 0x0000015000027945 */ /* 0x000fe20003800200 */
[----:B------:R-:W-:Y:S01]  /*1250*/  DMUL R12, R26, UR10 ;  /* 0x0000000a1a0c7c28 */ /* 0x000fe20008000000 */
[----:B------:R-:W-:Y:S01]  /*1260*/  UMOV UR10, 0x54442d18 ;  /* 0x54442d18000a7882 */ /* 0x000fe20000000000 */
[----:B------:R-:W-:-:S08]  /*1270*/  UMOV UR11, 0x3ff921fb ;  /* 0x3ff921fb000b7882 */ /* 0x000fd00000000000 */
[----:B------:R-:W0:Y:S08]  /*1280*/  F2I.F64 R12, R12 ;  /* 0x0000000c000c7311 */ /* 0x000e300000301100 */
[----:B0-----:R-:W0:Y:S02]  /*1290*/  I2F.F64 R30, R12 ;  /* 0x0000000c001e7312 */ /* 0x001e240000201c00 */
[----:B0-----:R-:W-:Y:S01]  /*12a0*/  DFMA R14, R30, -UR10, R26 ;  /* 0x8000000a1e0e7c2b */ /* 0x001fe2000800001a */
        /* <DEDUP_REMOVED lines=10> */
[----:B------:R-:W-:Y:S05]  /*1350*/  CALL.REL.NOINC `($msw_batch_f32$__internal_trig_reduction_slowpathd) ;  /* 0x0000001000c87944 */ /* 0x000fea0003c00000 */
[----:B------:R-:W-:Y:S02]  /*1360*/  IMAD.MOV.U32 R12, RZ, RZ, R15 ;  /* 0x000000ffff0c7224 */ /* 0x000fe400078e000f */
[----:B------:R-:W-:Y:S02]  /*1370*/  IMAD.MOV.U32 R30, RZ, RZ, R20 ;  /* 0x000000ffff1e7224 */ /* 0x000fe400078e0014 */
[----:B------:R-:W-:-:S07]  /*1380*/  IMAD.MOV.U32 R31, RZ, RZ, R21 ;  /* 0x000000ffff1f7224 */ /* 0x000fce00078e0015 */
.L_x_64:
[----:B------:R-:W-:Y:S05]  /*1390*/  BSYNC.RECONVERGENT B2 ;  /* 0x0000000000027941 */ /* 0x000fea0003800200 */
.L_x_63:
[----:B------:R-:W-:-:S07]  /*13a0*/  VIADD R25, R12, 0x1 ;  /* 0x000000010c197836 */ /* 0x000fce0000000000 */
.L_x_62:
[----:B------:R-:W-:Y:S05]  /*13b0*/  BSYNC.RECONVERGENT B1 ;  /* 0x0000000000017941 */ /* 0x000fea0003800200 */
.L_x_61:
        /* <DEDUP_REMOVED lines=10> */
[----:B------:R-:W-:Y:S01]  /*1460*/  VIADD R0, R0, 0x1 ;  /* 0x0000000100007836 */ /* 0x000fe20000000000 */
[----:B------:R-:W-:Y:S01]  /*1470*/  ISETP.NE.U32.AND P0, PT, R26, 0x1, PT ;  /* 0x000000011a00780c */ /* 0x000fe20003f05070 */
[----:B------:R-:W-:Y:S01]  /*1480*/  IMAD.MOV.U32 R26, RZ, RZ, 0x20fd8164 ;  /* 0x20fd8164ff1a7424 */ /* 0x000fe200078e00ff */
[----:B------:R-:W-:-:S02]  /*1490*/  DADD R4, R4, 1 ;  /* 0x3ff0000004047429 */ /* 0x000fc40000000000 */
[----:B------:R-:W-:Y:S02]  /*14a0*/  FSEL R27, -R27, 0.11223486810922622681, !P0 ;  /* 0x3de5db651b1b7808 */ /* 0x000fe40004000100 */
[----:B------:R-:W-:-:S06]  /*14b0*/  FSEL R26, R26, -8.06006814911005101289e+34, !P0 ;  /* 0xf9785eba1a1a7808 */ /* 0x000fcc0004000000 */
[----:B--2---:R-:W-:-:S08]  /*14c0*/  DFMA R12, R32, R26, R12 ;  /* 0x0000001a200c722b */ /* 0x004fd0000000000c */
[----:B------:R-:W-:-:S08]  /*14d0*/  DFMA R12, R32, R12, R14 ;  /* 0x0000000c200c722b */ /* 0x000fd0000000000e */
[C---:B---3--:R-:W-:Y:S02]  /*14e0*/  DFMA R16, R32.reuse, R12, R16 ;  /* 0x0000000c2010722b */ /* 0x048fe40000000010 */
[----:B------:R0:W1:Y:S06]  /*14f0*/  LDS R12, [R10] ;  /* 0x000000000a0c7984 */ /* 0x00006c0000000800 */
[----:B------:R-:W-:Y:S01]  /*1500*/  DFMA R16, R32, R16, R18 ;  /* 0x000000102010722b */ /* 0x000fe20000000012 */
[----:B0-----:R-:W-:-:S07]  /*1510*/  VIADD R10, R10, 0xfffffffc ;  /* 0xfffffffc0a0a7836 */ /* 0x001fce0000000000 */
[----:B----4-:R-:W-:-:S08]  /*1520*/  DFMA R16, R32, R16, R20 ;  /* 0x000000102010722b */ /* 0x010fd00000000014 */
[----:B------:R-:W-:-:S08]  /*1530*/  DFMA R16, R32, R16, R22 ;  /* 0x000000102010722b */ /* 0x000fd00000000016 */
[----:B------:R-:W-:Y:S02]  /*1540*/  DFMA R30, R16, R30, R30 ;  /* 0x0000001e101e722b */ /* 0x000fe4000000001e */
[----:B------:R-:W-:Y:S01]  /*1550*/  DFMA R16, R32, R16, 1 ;  /* 0x3ff000002010742b */ /* 0x000fe20000000010 */
[----:B-1----:R-:W0:Y:S09]  /*1560*/  F2F.F64.F32 R12, R12 ;  /* 0x0000000c000c7310 */ /* 0x002e320000201800 */
[----:B------:R-:W-:-:S02]  /*1570*/  FSEL R16, R16, R30, !P0 ;  /* 0x0000001e10107208 */ /* 0x000fc40004000000 */
[----:B------:R-:W-:Y:S02]  /*1580*/  FSEL R17, R17, R31, !P0 ;  /* 0x0000001f11117208 */ /* 0x000fe40004000000 */
[----:B------:R-:W-:-:S04]  /*1590*/  LOP3.LUT P0, RZ, R25, 0x2, RZ, 0xc0, !PT ;  /* 0x0000000219ff7812 */ /* 0x000fc8000780c0ff */
[----:B------:R-:W-:Y:S02]  /*15a0*/  DADD R14, RZ, -R16 ;  /* 0x00000000ff0e7229 */ /* 0x000fe40000000810 */
[----:B0-----:R-:W-:-:S08]  /*15b0*/  DFMA R6, R12, R28, R6 ;  /* 0x0000001c0c06722b */ /* 0x001fd00000000006 */
[----:B------:R-:W-:Y:S02]  /*15c0*/  FSEL R14, R16, R14, !P0 ;  /* 0x0000000e100e7208 */ /* 0x000fe40004000000 */
[----:B------:R-:W-:Y:S02]  /*15d0*/  FSEL R15, R17, R15, !P0 ;  /* 0x0000000f110f7208 */ /* 0x000fe40004000000 */
[----:B------:R-:W-:-:S04]  /*15e0*/  ISETP.NE.AND P0, PT, R0, RZ, PT ;  /* 0x000000ff0000720c */ /* 0x000fc80003f05270 */
[----:B------:R-:W-:-:S09]  /*15f0*/  DFMA R8, R12, R14, R8 ;  /* 0x0000000e0c08722b */ /* 0x000fd20000000008 */
[----:B------:R-:W-:Y:S05]  /*1600*/  @P0 BRA `(.L_x_65) ;  /* 0xfffffff800080947 */ /* 0x000fea000383ffff */
[----:B------:R-:W-:Y:S01]  /*1610*/  UMOV UR10, 0xd2f1a9fc ;  /* 0xd2f1a9fc000a7882 */ /* 0x000fe20000000000 */
[----:B------:R-:W-:Y:S01]  /*1620*/  UMOV UR11, 0x3f50624d ;  /* 0x3f50624d000b7882 */ /* 0x000fe20000000000 */
[----:B------:R-:W-:Y:S01]  /*1630*/  BSSY.RECONVERGENT B1, `(.L_x_66) ;  /* 0x0000036000017945 */ /* 0x000fe20003800200 */
[----:B------:R-:W-:-:S14]  /*1640*/  DSETP.GT.AND P0, PT, |R8|, UR10, PT ;  /* 0x0000000a08007e2a */ /* 0x000fdc000bf04200 */
[----:B------:R-:W-:Y:S05]  /*1650*/  @!P0 BRA `(.L_x_67) ;  /* 0x0000000000c08947 */ /* 0x000fea0003800000 */
[----:B------:R-:W0:Y:S01]  /*1660*/  MUFU.RCP64H R5, R9 ;  /* 0x0000000900057308 */ /* 0x000e220000001800 */
[----:B------:R-:W-:Y:S01]  /*1670*/  IMAD.MOV.U32 R4, RZ, RZ, 0x1 ;  /* 0x00000001ff047424 */ /* 0x000fe200078e00ff */
[----:B------:R-:W-:Y:S01]  /*1680*/  FSETP.GEU.AND P1, PT, |R7|, 6.5827683646048100446e-37, PT ;  /* 0x036000000700780b */ /* 0x000fe20003f2e200 */
[----:B------:R-:W-:Y:S04]  /*1690*/  BSSY.RECONVERGENT B2, `(.L_x_68) ;  /* 0x0000014000027945 */ /* 0x000fe80003800200 */
[----:B0-----:R-:W-:-:S08]  /*16a0*/  DFMA R12, -R8, R4, 1 ;  /* 0x3ff00000080c742b */ /* 0x001fd00000000104 */
[----:B------:R-:W-:-:S08]  /*16b0*/  DFMA R12, R12, R12, R12 ;  /* 0x0000000c0c0c722b */ /* 0x000fd0000000000c */
[----:B------:R-:W-:-:S08]  /*16c0*/  DFMA R12, R4, R12, R4 ;  /* 0x0000000c040c722b */ /* 0x000fd00000000004 */
[----:B------:R-:W-:-:S08]  /*16d0*/  DFMA R4, -R8, R12, 1 ;  /* 0x3ff000000804742b */ /* 0x000fd0000000010c */
[----:B------:R-:W-:-:S08]  /*16e0*/  DFMA R4, R12, R4, R12 ;  /* 0x000000040c04722b */ /* 0x000fd0000000000c */
[----:B------:R-:W-:-:S08]  /*16f0*/  DMUL R12, R6, R4 ;  /* 0x00000004060c7228 */ /* 0x000fd00000000000 */
[----:B------:R-:W-:-:S08]  /*1700*/  DFMA R14, -R8, R12, R6 ;  /* 0x0000000c080e722b */ /* 0x000fd00000000106 */
[----:B------:R-:W-:-:S10]  /*1710*/  DFMA R4, R4, R14, R12 ;  /* 0x0000000e0404722b */ /* 0x000fd4000000000c */
[----:B------:R-:W-:-:S05]  /*1720*/  FFMA R0, RZ, R9, R5 ;  /* 0x00000009ff007223 */ /* 0x000fca0000000005 */
[----:B------:R-:W-:-:S13]  /*1730*/  FSETP.GT.AND P0, PT, |R0|, 1.469367938527859385e-39, PT ;  /* 0x001000000000780b */ /* 0x000fda0003f04200 */
[----:B------:R-:W-:Y:S05]  /*1740*/  @P0 BRA P1, `(.L_x_69) ;  /* 0x0000000000200947 */ /* 0x000fea0000800000 */
[----:B------:R-:W-:Y:S01]  /*1750*/  IMAD.MOV.U32 R12, RZ, RZ, R6 ;  /* 0x000000ffff0c7224 */ /* 0x000fe200078e0006 */
[----:B------:R-:W-:Y:S01]  /*1760*/  MOV R0, 0x17b0 ;  /* 0x000017b000007802 */ /* 0x000fe20000000f00 */
[----:B------:R-:W-:Y:S02]  /*1770*/  IMAD.MOV.U32 R13, RZ, RZ, R7 ;  /* 0x000000ffff0d7224 */ /* 0x000fe400078e0007 */
[----:B------:R-:W-:Y:S02]  /*1780*/  IMAD.MOV.U32 R6, RZ, RZ, R8 ;  /* 0x000000ffff067224 */ /* 0x000fe400078e0008 */
[----:B------:R-:W-:-:S07]  /*1790*/  IMAD.MOV.U32 R7, RZ, RZ, R9 ;  /* 0x000000ffff077224 */ /* 0x000fce00078e0009 */
[----:B------:R-:W-:Y:S05]  /*17a0*/  CALL.REL.NOINC `($__internal_1_$__cuda_sm20_div_rn_f64_full) ;  /* 0x0000000000ec7944 */ /* 0x000fea0003c00000 */
[----:B------:R-:W-:Y:S02]  /*17b0*/  IMAD.MOV.U32 R4, RZ, RZ, R18 ;  /* 0x000000ffff047224 */ /* 0x000fe400078e0012 */
[----:B------:R-:W-:-:S07]  /*17c0*/  IMAD.MOV.U32 R5, RZ, RZ, R19 ;  /* 0x000000ffff057224 */ /* 0x000fce00078e0013 */
.L_x_69:
[----:B------:R-:W-:Y:S05]  /*17d0*/  BSYNC.RECONVERGENT B2 ;  /* 0x0000000000027941 */ /* 0x000fea0003800200 */
.L_x_68:
[----:B------:R0:W1:Y:S01]  /*17e0*/  F2F.F32.F64 R0, R4 ;  /* 0x0000000400007310 */ /* 0x0000620000301000 */
[----:B------:R-:W-:Y:S01]  /*17f0*/  IMAD.MOV.U32 R13, RZ, RZ, 0x3b2090aa ;  /* 0x3b2090aaff0d7424 */ /* 0x000fe200078e00ff */
[----:B0-----:R-:W-:Y:S01]  /*1800*/  SHF.R.U32.HI R4, RZ, 0x1f, R5 ;  /* 0x0000001fff047819 */ /* 0x001fe20000011605 */
[----:B------:R-:W-:-:S05]  /*1810*/  IMAD.MOV.U32 R5, RZ, RZ, 0x3f6ee581 ;  /* 0x3f6ee581ff057424 */ /* 0x000fca00078e00ff */
[----:B-1----:R-:W0:Y:S01]  /*1820*/  MUFU.RCP R7, |R0| ;  /* 0x4000000000077308 */ /* 0x002e220000001000 */
[C---:B------:R-:W-:Y:S02]  /*1830*/  FSETP.GT.AND P1, PT, |R0|.reuse, 1, PT ;  /* 0x3f8000000000780b */ /* 0x040fe40003f24200 */
[-C--:B------:R-:W-:Y:S02]  /*1840*/  FSETP.NAN.AND P2, PT, |R0|, |R0|.reuse, PT ;  /* 0x400000000000720b */ /* 0x080fe40003f48200 */
[----:B0-----:R-:W-:Y:S02]  /*1850*/  FSEL R7, R7, |R0|, P1 ;  /* 0x4000000007077208 */ /* 0x001fe40000800000 */
[----:B------:R-:W-:-:S03]  /*1860*/  LOP3.LUT R0, R4, 0x1, RZ, 0xc0, !PT ;  /* 0x0000000104007812 */ /* 0x000fc600078ec0ff */
[----:B------:R-:W-:Y:S01]  /*1870*/  FMUL R6, R7, R7 ;  /* 0x0000000707067220 */ /* 0x000fe20000400000 */
[----:B------:R-:W-:-:S03]  /*1880*/  ISETP.NE.U32.AND P0, PT, R0, 0x1, PT ;  /* 0x000000010000780c */ /* 0x000fc60003f05070 */
[----:B------:R-:W-:Y:S01]  /*1890*/  FFMA R13, R6, R13, -0.014396979473531246185 ;  /* 0xbc6be14f060d7423 */ /* 0x000fe2000000000d */
[----:B------:R-:W-:-:S03]  /*18a0*/  ISETP.NE.U32.AND.EX P0, PT, RZ, RZ, PT, P0 ;  /* 0x000000ffff00720c */ /* 0x000fc60003f05100 */
        /* <DEDUP_REMOVED lines=8> */
[----:B------:R-:W-:-:S05]  /*1930*/  @P1 FFMA R6, R5, 1.6832555532455444336, -R6 ;  /* 0x3fd774eb05061823 */ /* 0x000fca0000000806 */
[----:B------:R-:W-:Y:S01]  /*1940*/  @!P2 FSEL R6, -|R6|, |R6|, !P0 ;  /* 0x400000060606a208 */ /* 0x000fe20004000300 */
[----:B------:R-:W-:Y:S06]  /*1950*/  BRA `(.L_x_70) ;  /* 0x00000000000c7947 */ /* 0x000fec0003800000 */
.L_x_67:
[----:B------:R-:W-:Y:S01]  /*1960*/  DSETP.GEU.AND P0, PT, R6, RZ, PT ;  /* 0x000000ff0600722a */ /* 0x000fe20003f0e000 */
[----:B------:R-:W-:-:S05]  /*1970*/  IMAD.MOV.U32 R6, RZ, RZ, 0x40490fdb ;  /* 0x40490fdbff067424 */ /* 0x000fca00078e00ff */
[----:B------:R-:W-:-:S08]  /*1980*/  FSEL R6, -R6, 3.1415927410125732422, !P0 ;  /* 0x40490fdb06067808 */ /* 0x000fd00004000100 */
.L_x_70:
[----:B------:R-:W-:Y:S05]  /*1990*/  BSYNC.RECONVERGENT B1 ;  /* 0x0000000000017941 */ /* 0x000fea0003800200 */
.L_x_66:
[----:B------:R-:W-:Y:S01]  /*19a0*/  DSETP.GEU.AND P0, PT, R8, RZ, PT ;  /* 0x000000ff0800722a */ /* 0x000fe20003f0e000 */
[----:B------:R-:W0:Y:S01]  /*19b0*/  LDC.64 R4, c[0x0][0x3a0] ;  /* 0x0000e800ff047b82 */ /* 0x000e220000000a00 */
[----:B------:R-:W1:Y:S07]  /*19c0*/  LDCU UR9, c[0x3][0x4] ;  /* 0x00c00080ff0977ac */ /* 0x000e6e0008000800 */
[----:B------:R-:W2:Y:S05]  /*19d0*/  LDC R7, c[0x0][0x390] ;  /* 0x0000e400ff077b82 */ /* 0x000eaa0000000800 */
[----:B------:R-:W-:-:S04]  /*19e0*/  @!P0 FADD R6, R6, 3.1415927410125732422 ;  /* 0x40490fdb06068421 */ /* 0x000fc80000000000 */
[C---:B------:R-:W-:Y:S01]  /*19f0*/  FADD R0, R6.reuse, 1.5707963705062866211 ;  /* 0x3fc90fdb06007421 */ /* 0x040fe20000000000 */
[----:B------:R-:W-:Y:S01]  /*1a00*/  FSETP.GEU.AND P0, PT, R6, -1.5707963705062866211, PT ;  /* 0xbfc90fdb0600780b */ /* 0x000fe20003f0e000 */
[----:B------:R-:W-:-:S04]  /*1a10*/  IMAD.U32 R6, RZ, RZ, UR5 ;  /* 0x00000005ff067e24 */ /* 0x000fc8000f8e00ff */
[----:B------:R-:W-:-:S04]  /*1a20*/  IMAD R11, R6, 0x2, R11 ;  /* 0x00000002060b7824 */ /* 0x000fc800078e020b */
[----:B0-----:R-:W-:-:S04]  /*1a30*/  IMAD.WIDE R4, R11, 0x4, R4 ;  /* 0x000000040b047825 */ /* 0x001fc800078e0204 */
[----:B------:R-:W-:Y:S01]  /*1a40*/  @!P0 FADD R0, R0, 6.2831854820251464844 ;  /* 0x40c90fdb00008421 */ /* 0x000fe20000000000 */
[----:B--2---:R-:W-:-:S04]  /*1a50*/  IMAD.WIDE R6, R7, 0x4, R4 ;  /* 0x0000000407067825 */ /* 0x004fc800078e0204 */
[----:B------:R-:W-:-:S13]  /*1a60*/  FSETP.GT.AND P0, PT, R0, 6.2831854820251464844, PT ;  /* 0x40c90fdb0000780b */ /* 0x000fda0003f04000 */
[----:B------:R-:W-:-:S04]  /*1a70*/  @P0 FADD R0, R0, -6.2831854820251464844 ;  /* 0xc0c90fdb00000421 */ /* 0x000fc80000000000 */
[----:B------:R-:W-:-:S04]  /*1a80*/  FMUL.RZ R8, R0, 0.15915493667125701904 ;  /* 0x3e22f98300087820 */ /* 0x000fc8000040c000 */
[----:B------:R-:W0:Y:S08]  /*1a90*/  MUFU.SIN R9, R8 ;  /* 0x0000000800097308 */ /* 0x000e300000000400 */
[----:B------:R-:W2:Y:S01]  /*1aa0*/  MUFU.COS R0, R8 ;  /* 0x0000000800007308 */ /* 0x000ea20000000000 */
[----:B0-----:R3:W-:Y:S01]  /*1ab0*/  STG.E desc[UR12][R4.64], R9 ;  /* 0x0000000904007986 */ /* 0x0017e2000c10190c */
[----:B--2---:R-:W-:-:S04]  /*1ac0*/  FADD R0, R9, R0 ;  /* 0x0000000009007221 */ /* 0x004fc80000000000 */
[----:B-1----:R-:W-:-:S05]  /*1ad0*/  FMUL R11, R0, UR9 ;  /* 0x00000009000b7c20 */ /* 0x002fca0008400000 */
[----:B------:R3:W-:Y:S02]  /*1ae0*/  STG.E desc[UR12][R6.64], R11 ;  /* 0x0000000b06007986 */ /* 0x0007e4000c10190c */
.L_x_58:
[----:B0-----:R-:W-:Y:S05]  /*1af0*/  BSYNC.RECONVERGENT B0 ;  /* 0x0000000000007941 */ /* 0x001fea0003800200 */
.L_x_57:
[----:B------:R-:W-:Y:S06]  /*1b00*/  BAR.SYNC.DEFER_BLOCKING 0x0 ;  /* 0x0000000000007b1d */ /* 0x000fec0000010000 */
.L_x_53:
[----:B------:R-:W0:Y:S01]  /*1b10*/  LDCU UR9, c[0x0][0x390] ;  /* 0x00007200ff0977ac */ /* 0x000e220008000800 */
[----:B------:R-:W-:-:S04]  /*1b20*/  UIADD3 UR7, UPT, UPT, UR6, UR7, URZ ;  /* 0x0000000706077290 */ /* 0x000fc8000fffe0ff */
[----:B0-----:R-:W-:-:S09]  /*1b30*/  UISETP.GE.AND UP0, UPT, UR7, UR9, UPT ;  /* 0x000000090700728c */ /* 0x001fd2000bf06270 */
[----:B------:R-:W-:Y:S05]  /*1b40*/  BRA.U !UP0, `(.L_x_71) ;  /* 0xffffffed08ec7547 */ /* 0x000fea000b83ffff */
[----:B------:R-:W-:Y:S05]  /*1b50*/  EXIT ;  /* 0x000000000000794d */ /* 0x000fea0003800000 */
        .weak           $__internal_1_$__cuda_sm20_div_rn_f64_full
        .type           $__internal_1_$__cuda_sm20_div_rn_f64_full,@function
        .size           $__internal_1_$__cuda_sm20_div_rn_f64_full,($__internal_2_$__cuda_sm3x_div_rn_noftz_f32_slowpath - $__internal_1_$__cuda_sm20_div_rn_f64_full)
$__internal_1_$__cuda_sm20_div_rn_f64_full:
[C---:B------:R-:W-:Y:S01]  /*1b60*/  FSETP.GEU.AND P0, PT, |R7|.reuse, 1.469367938527859385e-39, PT ;  /* 0x001000000700780b */ /* 0x040fe20003f0e200 */
[----:B------:R-:W-:Y:S01]  /*1b70*/  IMAD.MOV.U32 R14, RZ, RZ, 0x1 ;  /* 0x00000001ff0e7424 */ /* 0x000fe200078e00ff */
[----:B------:R-:W-:Y:S01]  /*1b80*/  LOP3.LUT R4, R7, 0x800fffff, RZ, 0xc0, !PT ;  /* 0x800fffff07047812 */ /* 0x000fe200078ec0ff */
[----:B------:R-:W-:Y:S01]  /*1b90*/  IMAD.MOV.U32 R18, RZ, RZ, 0x1ca00000 ;  /* 0x1ca00000ff127424 */ /* 0x000fe200078e00ff */
[C---:B------:R-:W-:Y:S01]  /*1ba0*/  FSETP.GEU.AND P2, PT, |R13|.reuse, 1.469367938527859385e-39, PT ;  /* 0x001000000d00780b */ /* 0x040fe20003f4e200 */
[----:B------:R-:W-:Y:S01]  /*1bb0*/  BSSY.RECONVERGENT B3, `(.L_x_72) ;  /* 0x0000052000037945 */ /* 0x000fe20003800200 */
[----:B------:R-:W-:Y:S01]  /*1bc0*/  LOP3.LUT R5, R4, 0x3ff00000, RZ, 0xfc, !PT ;  /* 0x3ff0000004057812 */ /* 0x000fe200078efcff */
[----:B------:R-:W-:Y:S01]  /*1bd0*/  IMAD.MOV.U32 R4, RZ, RZ, R6 ;  /* 0x000000ffff047224 */ /* 0x000fe200078e0006 */
[----:B------:R-:W-:Y:S02]  /*1be0*/  LOP3.LUT R10, R13, 0x7ff00000, RZ, 0xc0, !PT ;  /* 0x7ff000000d0a7812 */ /* 0x000fe400078ec0ff */
[----:B------:R-:W-:-:S03]  /*1bf0*/  LOP3.LUT R25, R7, 0x7ff00000, RZ, 0xc0, !PT ;  /* 0x7ff0000007197812 */ /* 0x000fc600078ec0ff */
[----:B------:R-:W-:Y:S01]  /*1c00*/  @!P0 DMUL R4, R6, 8.98846567431157953865e+307 ;  /* 0x7fe0000006048828 */ /* 0x000fe20000000000 */
[C---:B------:R-:W-:Y:S01]  /*1c10*/  ISETP.GE.U32.AND P1, PT, R10.reuse, R25, PT ;  /* 0x000000190a00720c */ /* 0x040fe20003f26070 */
[----:B------:R-:W-:Y:S02]  /*1c20*/  IMAD.MOV.U32 R26, RZ, RZ, R10 ;  /* 0x000000ffff1a7224 */ /* 0x000fe400078e000a */
[----:B------:R-:W-:Y:S02]  /*1c30*/  @!P2 LOP3.LUT R19, R7, 0x7ff00000, RZ, 0xc0, !PT ;  /* 0x7ff000000713a812 */ /* 0x000fe400078ec0ff */
[----:B------:R-:W0:Y:S02]  /*1c40*/  MUFU.RCP64H R15, R5 ;  /* 0x00000005000f7308 */ /* 0x000e240000001800 */
[----:B------:R-:W-:Y:S02]  /*1c50*/  @!P2 ISETP.GE.U32.AND P3, PT, R10, R19, PT ;  /* 0x000000130a00a20c */ /* 0x000fe40003f66070 */
[----:B------:R-:W-:-:S05]  /*1c60*/  @!P0 LOP3.LUT R25, R5, 0x7ff00000, RZ, 0xc0, !PT ;  /* 0x7ff0000005198812 */ /* 0x000fca00078ec0ff */
[----:B------:R-:W-:Y:S01]  /*1c70*/  VIADD R27, R25, 0xffffffff ;  /* 0xffffffff191b7836 */ /* 0x000fe20000000000 */
[----:B0-----:R-:W-:-:S08]  /*1c80*/  DFMA R16, R14, -R4, 1 ;  /* 0x3ff000000e10742b */ /* 0x001fd00000000804 */
[----:B------:R-:W-:-:S08]  /*1c90*/  DFMA R16, R16, R16, R16 ;  /* 0x000000101010722b */ /* 0x000fd00000000010 */
[----:B------:R-:W-:Y:S01]  /*1ca0*/  DFMA R20, R14, R16, R14 ;  /* 0x000000100e14722b */ /* 0x000fe2000000000e */
[C---:B------:R-:W-:Y:S01]  /*1cb0*/  @!P2 SEL R17, R18.reuse, 0x63400000, !P3 ;  /* 0x634000001211a807 */ /* 0x040fe20005800000 */
[----:B------:R-:W-:Y:S01]  /*1cc0*/  IMAD.MOV.U32 R14, RZ, RZ, R12 ;  /* 0x000000ffff0e7224 */ /* 0x000fe200078e000c */
[----:B------:R-:W-:Y:S01]  /*1cd0*/  SEL R15, R18, 0x63400000, !P1 ;  /* 0x63400000120f7807 */ /* 0x000fe20004800000 */
[----:B------:R-:W-:Y:S01]  /*1ce0*/  @!P2 IMAD.MOV.U32 R16, RZ, RZ, RZ ;  /* 0x000000ffff10a224 */ /* 0x000fe200078e00ff */
[--C-:B------:R-:W-:Y:S02]  /*1cf0*/  @!P2 LOP3.LUT R17, R17, 0x80000000, R13.reuse, 0xf8, !PT ;  /* 0x800000001111a812 */ /* 0x100fe400078ef80d */
[----:B------:R-:W-:Y:S01]  /*1d00*/  LOP3.LUT R15, R15, 0x800fffff, R13, 0xf8, !PT ;  /* 0x800fffff0f0f7812 */ /* 0x000fe200078ef80d */
[----:B------:R-:W-:Y:S01]  /*1d10*/  DFMA R22, R20, -R4, 1 ;  /* 0x3ff000001416742b */ /* 0x000fe20000000804 */
[----:B------:R-:W-:-:S06]  /*1d20*/  @!P2 LOP3.LUT R17, R17, 0x100000, RZ, 0xfc, !PT ;  /* 0x001000001111a812 */ /* 0x000fcc00078efcff */
[----:B------:R-:W-:Y:S02]  /*1d30*/  @!P2 DFMA R14, R14, 2, -R16 ;  /* 0x400000000e0ea82b */ /* 0x000fe40000000810 */
[----:B------:R-:W-:-:S08]  /*1d40*/  DFMA R16, R20, R22, R20 ;  /* 0x000000161410722b */ /* 0x000fd00000000014 */
[----:B------:R-:W-:Y:S01]  /*1d50*/  @!P2 LOP3.LUT R26, R15, 0x7ff00000, RZ, 0xc0, !PT ;  /* 0x7ff000000f1aa812 */ /* 0x000fe200078ec0ff */
[----:B------:R-:W-:-:S04]  /*1d60*/  DMUL R20, R16, R14 ;  /* 0x0000000e10147228 */ /* 0x000fc80000000000 */
[----:B------:R-:W-:-:S04]  /*1d70*/  VIADD R19, R26, 0xffffffff ;  /* 0xffffffff1a137836 */ /* 0x000fc80000000000 */
[----:B------:R-:W-:Y:S01]  /*1d80*/  DFMA R22, R20, -R4, R14 ;  /* 0x800000041416722b */ /* 0x000fe2000000000e */
[----:B------:R-:W-:-:S04]  /*1d90*/  ISETP.GT.U32.AND P0, PT, R19, 0x7feffffe, PT ;  /* 0x7feffffe1300780c */ /* 0x000fc80003f04070 */
[----:B------:R-:W-:-:S03]  /*1da0*/  ISETP.GT.U32.OR P0, PT, R27, 0x7feffffe, P0 ;  /* 0x7feffffe1b00780c */ /* 0x000fc60000704470 */
[----:B------:R-:W-:-:S10]  /*1db0*/  DFMA R16, R16, R22, R20 ;  /* 0x000000161010722b */ /* 0x000fd40000000014 */
[----:B------:R-:W-:Y:S05]  /*1dc0*/  @P0 BRA `(.L_x_73) ;  /* 0x00000000006c0947 */ /* 0x000fea0003800000 */
[----:B------:R-:W-:-:S04]  /*1dd0*/  LOP3.LUT R13, R7, 0x7ff00000, RZ, 0xc0, !PT ;  /* 0x7ff00000070d7812 */ /* 0x000fc800078ec0ff */
[CC--:B------:R-:W-:Y:S02]  /*1de0*/  VIADDMNMX R12, R10.reuse, -R13.reuse, 0xb9600000, !PT ;  /* 0xb96000000a0c7446 */ /* 0x0c0fe4000780090d */
[----:B------:R-:W-:Y:S02]  /*1df0*/  ISETP.GE.U32.AND P0, PT, R10, R13, PT ;  /* 0x0000000d0a00720c */ /* 0x000fe40003f06070 */
[----:B------:R-:W-:Y:S02]  /*1e00*/  VIMNMX R12, PT, PT, R12, 0x46a00000, PT ;  /* 0x46a000000c0c7848 */ /* 0x000fe40003fe0100 */
[----:B------:R-:W-:-:S05]  /*1e10*/  SEL R13, R18, 0x63400000, !P0 ;  /* 0x63400000120d7807 */ /* 0x000fca0004000000 */
[----:B------:R-:W-:Y:S02]  /*1e20*/  IMAD.IADD R10, R12, 0x1, -R13 ;  /* 0x000000010c0a7824 */ /* 0x000fe400078e0a0d */
[----:B------:R-:W-:Y:S02]  /*1e30*/  IMAD.MOV.U32 R12, RZ, RZ, RZ ;  /* 0x000000ffff0c7224 */ /* 0x000fe400078e00ff */
[----:B------:R-:W-:-:S06]  /*1e40*/  VIADD R13, R10, 0x7fe00000 ;  /* 0x7fe000000a0d7836 */ /* 0x000fcc0000000000 */
[----:B------:R-:W-:-:S10]  /*1e50*/  DMUL R18, R16, R12 ;  /* 0x0000000c10127228 */ /* 0x000fd40000000000 */
[----:B------:R-:W-:-:S13]  /*1e60*/  FSETP.GTU.AND P0, PT, |R19|, 1.469367938527859385e-39, PT ;  /* 0x001000001300780b */ /* 0x000fda0003f0c200 */
[----:B------:R-:W-:Y:S05]  /*1e70*/  @P0 BRA `(.L_x_74) ;  /* 0x0000000000940947 */ /* 0x000fea0003800000 */
[----:B------:R-:W-:Y:S01]  /*1e80*/  DFMA R4, R16, -R4, R14 ;  /* 0x800000041004722b */ /* 0x000fe2000000000e */
[----:B------:R-:W-:-:S09]  /*1e90*/  IMAD.MOV.U32 R12, RZ, RZ, RZ ;  /* 0x000000ffff0c7224 */ /* 0x000fd200078e00ff */
[C---:B------:R-:W-:Y:S02]  /*1ea0*/  FSETP.NEU.AND P0, PT, R5.reuse, RZ, PT ;  /* 0x000000ff0500720b */ /* 0x040fe40003f0d000 */
[----:B------:R-:W-:-:S04]  /*1eb0*/  LOP3.LUT R7, R5, 0x80000000, R7, 0x48, !PT ;  /* 0x8000000005077812 */ /* 0x000fc800078e4807 */
[----:B------:R-:W-:-:S07]  /*1ec0*/  LOP3.LUT R13, R7, R13, RZ, 0xfc, !PT ;  /* 0x0000000d070d7212 */ /* 0x000fce00078efcff */
[----:B------:R-:W-:Y:S05]  /*1ed0*/  @!P0 BRA `(.L_x_74) ;  /* 0x00000000007c8947 */ /* 0x000fea0003800000 */
[----:B------:R-:W-:Y:S01]  /*1ee0*/  IMAD.MOV R5, RZ, RZ, -R10 ;  /* 0x000000ffff057224 */ /* 0x000fe200078e0a0a */
[----:B------:R-:W-:Y:S01]  /*1ef0*/  DMUL.RP R12, R16, R12 ;  /* 0x0000000c100c7228 */ /* 0x000fe20000008000 */
[----:B------:R-:W-:-:S06]  /*1f00*/  IMAD.MOV.U32 R4, RZ, RZ, RZ ;  /* 0x000000ffff047224 */ /* 0x000fcc00078e00ff */
[----:B------:R-:W-:-:S03]  /*1f10*/  DFMA R4, R18, -R4, R16 ;  /* 0x800000041204722b */ /* 0x000fc60000000010 */
[----:B------:R-:W-:-:S03]  /*1f20*/  LOP3.LUT R7, R13, R7, RZ, 0x3c, !PT ;  /* 0x000000070d077212 */ /* 0x000fc600078e3cff */
[----:B------:R-:W-:-:S04]  /*1f30*/  IADD3 R4, PT, PT, -R10, -0x43300000, RZ ;  /* 0xbcd000000a047810 */ /* 0x000fc80007ffe1ff */
[----:B------:R-:W-:-:S04]  /*1f40*/  FSETP.NEU.AND P0, PT, |R5|, R4, PT ;  /* 0x000000040500720b */ /* 0x000fc80003f0d200 */
[----:B------:R-:W-:Y:S02]  /*1f50*/  FSEL R18, R12, R18, !P0 ;  /* 0x000000120c127208 */ /* 0x000fe40004000000 */
[----:B------:R-:W-:Y:S01]  /*1f60*/  FSEL R19, R7, R19, !P0 ;  /* 0x0000001307137208 */ /* 0x000fe20004000000 */
[----:B------:R-:W-:Y:S06]  /*1f70*/  BRA `(.L_x_74) ;  /* 0x0000000000547947 */ /* 0x000fec0003800000 */
.L_x_73:
[----:B------:R-:W-:-:S14]  /*1f80*/  DSETP.NAN.AND P0, PT, R12, R12, PT ;  /* 0x0000000c0c00722a */ /* 0x000fdc0003f08000 */
[----:B------:R-:W-:Y:S05]  /*1f90*/  @P0 BRA `(.L_x_75) ;  /* 0x0000000000440947 */ /* 0x000fea0003800000 */
[----:B------:R-:W-:-:S14]  /*1fa0*/  DSETP.NAN.AND P0, PT, R6, R6, PT ;  /* 0x000000060600722a */ /* 0x000fdc0003f08000 */
[----:B------:R-:W-:Y:S05]  /*1fb0*/  @P0 BRA `(.L_x_76) ;  /* 0x0000000000300947 */ /* 0x000fea0003800000 */
[----:B------:R-:W-:Y:S01]  /*1fc0*/  ISETP.NE.AND P0, PT, R26, R25, PT ;  /* 0x000000191a00720c */ /* 0x000fe20003f05270 */
[----:B------:R-:W-:Y:S02]  /*1fd0*/  IMAD.MOV.U32 R18, RZ, RZ, 0x0 ;  /* 0x00000000ff127424 */ /* 0x000fe400078e00ff */
[----:B------:R-:W-:-:S10]  /*1fe0*/  IMAD.MOV.U32 R19, RZ, RZ, -0x80000 ;  /* 0xfff80000ff137424 */ /* 0x000fd400078e00ff */
[----:B------:R-:W-:Y:S05]  /*1ff0*/  @!P0 BRA `(.L_x_74) ;  /* 0x0000000000348947 */ /* 0x000fea0003800000 */
[----:B------:R-:W-:Y:S02]  /*2000*/  ISETP.NE.AND P0, PT, R26, 0x7ff00000, PT ;  /* 0x7ff000001a00780c */ /* 0x000fe40003f05270 */
[----:B------:R-:W-:Y:S02]  /*2010*/  LOP3.LUT R19, R13, 0x80000000, R7, 0x48, !PT ;  /* 0x800000000d137812 */ /* 0x000fe400078e4807 */
[----:B------:R-:W-:-:S13]  /*2020*/  ISETP.EQ.OR P0, PT, R25, RZ, !P0 ;  /* 0x000000ff1900720c */ /* 0x000fda0004702670 */
[----:B------:R-:W-:Y:S01]  /*2030*/  @P0 LOP3.LUT R4, R19, 0x7ff00000, RZ, 0xfc, !PT ;  /* 0x7ff0000013040812 */ /* 0x000fe200078efcff */
[----:B------:R-:W-:Y:S02]  /*2040*/  @!P0 IMAD.MOV.U32 R18, RZ, RZ, RZ ;  /* 0x000000ffff128224 */ /* 0x000fe400078e00ff */
[----:B------:R-:W-:Y:S02]  /*2050*/  @P0 IMAD.MOV.U32 R18, RZ, RZ, RZ ;  /* 0x000000ffff120224 */ /* 0x000fe400078e00ff */
[----:B------:R-:W-:Y:S01]  /*2060*/  @P0 IMAD.MOV.U32 R19, RZ, RZ, R4 ;  /* 0x000000ffff130224 */ /* 0x000fe200078e0004 */
[----:B------:R-:W-:Y:S06]  /*2070*/  BRA `(.L_x_74) ;  /* 0x0000000000147947 */ /* 0x000fec0003800000 */
.L_x_76:
[----:B------:R-:W-:Y:S01]  /*2080*/  LOP3.LUT R19, R7, 0x80000, RZ, 0xfc, !PT ;  /* 0x0008000007137812 */ /* 0x000fe200078efcff */
[----:B------:R-:W-:Y:S01]  /*2090*/  IMAD.MOV.U32 R18, RZ, RZ, R6 ;  /* 0x000000ffff127224 */ /* 0x000fe200078e0006 */
[----:B------:R-:W-:Y:S06]  /*20a0*/  BRA `(.L_x_74) ;  /* 0x0000000000087947 */ /* 0x000fec0003800000 */
.L_x_75:
[----:B------:R-:W-:Y:S01]  /*20b0*/  LOP3.LUT R19, R13, 0x80000, RZ, 0xfc, !PT ;  /* 0x000800000d137812 */ /* 0x000fe200078efcff */
[----:B------:R-:W-:-:S07]  /*20c0*/  IMAD.MOV.U32 R18, RZ, RZ, R12 ;  /* 0x000000ffff127224 */ /* 0x000fce00078e000c */
.L_x_74:
[----:B------:R-:W-:Y:S05]  /*20d0*/  BSYNC.RECONVERGENT B3 ;  /* 0x0000000000037941 */ /* 0x000fea0003800200 */
.L_x_72:
[----:B------:R-:W-:Y:S02]  /*20e0*/  IMAD.MOV.U32 R4, RZ, RZ, R0 ;  /* 0x000000ffff047224 */ /* 0x000fe400078e0000 */
[----:B------:R-:W-:-:S04]  /*20f0*/  IMAD.MOV.U32 R5, RZ, RZ, 0x0 ;  /* 0x00000000ff057424 */ /* 0x000fc800078e00ff */
[----:B------:R-:W-:Y:S05]  /*2100*/  RET.REL.NODEC R4 `(msw_batch_f32) ;  /* 0xffffffdc04bc7950 */ /* 0x000fea0003c3ffff */
        .weak           $__internal_2_$__cuda_sm3x_div_rn_noftz_f32_slowpath
        .type           $__internal_2_$__cuda_sm3x_div_rn_noftz_f32_slowpath,@function
        .size           $__internal_2_$__cuda_sm3x_div_rn_noftz_f32_slowpath,($msw_batch_f32$__internal_trig_reduction_slowpathd - $__internal_2_$__cuda_sm3x_div_rn_noftz_f32_slowpath)
$__internal_2_$__cuda_sm3x_div_rn_noftz_f32_slowpath:
[--C-:B------:R-:W-:Y:S01]  /*2110*/  SHF.R.U32.HI R0, RZ, 0x17, R3.reuse ;  /* 0x00000017ff007819 */ /* 0x100fe20000011603 */
[----:B------:R-:W-:-:S03]  /*2120*/  IMAD.MOV.U32 R6, RZ, RZ, R3 ;  /* 0x000000ffff067224 */ /* 0x000fc600078e0003 */
[----:B------:R-:W-:-:S05]  /*2130*/  LOP3.LUT R5, R0, 0xff, RZ, 0xc0, !PT ;  /* 0x000000ff00057812 */ /* 0x000fca00078ec0ff */
[----:B------:R-:W-:-:S05]  /*2140*/  VIADD R7, R5, 0xffffffff ;  /* 0xffffffff05077836 */ /* 0x000fca0000000000 */
[----:B------:R-:W-:-:S13]  /*2150*/  ISETP.GT.U32.AND P0, PT, R7, 0xfd, PT ;  /* 0x000000fd0700780c */ /* 0x000fda0003f04070 */
[----:B------:R-:W-:Y:S01]  /*2160*/  @!P0 IMAD.MOV.U32 R8, RZ, RZ, RZ ;  /* 0x000000ffff088224 */ /* 0x000fe200078e00ff */
[----:B------:R-:W-:Y:S06]  /*2170*/  @!P0 BRA `(.L_x_77) ;  /* 0x0000000000408947 */ /* 0x000fec0003800000 */
[----:B------:R-:W-:Y:S01]  /*2180*/  FSETP.GTU.FTZ.AND P0, PT, |R3|, +INF , PT ;  /* 0x7f8000000300780b */ /* 0x000fe20003f1c200 */
[----:B------:R-:W-:-:S12]  /*2190*/  IMAD.MOV.U32 R0, RZ, RZ, R3 ;  /* 0x000000ffff007224 */ /* 0x000fd800078e0003 */
[----:B------:R-:W-:Y:S05]  /*21a0*/  @P0 BRA `(.L_x_78) ;  /* 0x0000000400280947 */ /* 0x000fea0003800000 */
[----:B------:R-:W-:-:S05]  /*21b0*/  IMAD.MOV.U32 R3, RZ, RZ, 0x40c90fdb ;  /* 0x40c90fdbff037424 */ /* 0x000fca00078e00ff */
[----:B------:R-:W-:-:S13]  /*21c0*/  LOP3.LUT P0, RZ, R6, 0x7fffffff, R3, 0xc8, !PT ;  /* 0x7fffffff06ff7812 */ /* 0x000fda000780c803 */
[----:B------:R-:W-:Y:S05]  /*21d0*/  @!P0 BRA `(.L_x_79) ;  /* 0x0000000400148947 */ /* 0x000fea0003800000 */
[----:B------:R-:W-:Y:S02]  /*21e0*/  FSETP.NEU.FTZ.AND P0, PT, |R0|, +INF , PT ;  /* 0x7f8000000000780b */ /* 0x000fe40003f1d200 */
[----:B------:R-:W-:-:S04]  /*21f0*/  LOP3.LUT P1, RZ, R3, 0x7fffffff, RZ, 0xc0, !PT ;  /* 0x7fffffff03ff7812 */ /* 0x000fc8000782c0ff */
[----:B------:R-:W-:-:S13]  /*2200*/  PLOP3.LUT P0, PT, P0, P1, PT, 0x2f, 0xf2 ;  /* 0x0000000000f2781c */ /* 0x000fda0000702577 */
[----:B------:R-:W-:Y:S05]  /*2210*/  @P0 BRA `(.L_x_80) ;  /* 0x0000000000fc0947 */ /* 0x000fea0003800000 */
[----:B------:R-:W-:-:S13]  /*2220*/  LOP3.LUT P0, RZ, R6, 0x7fffffff, RZ, 0xc0, !PT ;  /* 0x7fffffff06ff7812 */ /* 0x000fda000780c0ff */
[----:B------:R-:W-:Y:S05]  /*2230*/  @!P0 BRA `(.L_x_81) ;  /* 0x0000000000e88947 */ /* 0x000fea0003800000 */
[----:B------:R-:W-:Y:S01]  /*2240*/  ISETP.GE.AND P0, PT, R7, RZ, PT ;  /* 0x000000ff0700720c */ /* 0x000fe20003f06270 */
[----:B------:R-:W-:-:S12]  /*2250*/  IMAD.MOV.U32 R8, RZ, RZ, RZ ;  /* 0x000000ffff087224 */ /* 0x000fd800078e00ff */
[----:B------:R-:W-:Y:S01]  /*2260*/  @!P0 FFMA R6, R0, 1.84467440737095516160e+19, RZ ;  /* 0x5f80000000068823 */ /* 0x000fe200000000ff */
[----:B------:R-:W-:-:S07]  /*2270*/  @!P0 VIADD R8, R8, 0x40 ;  /* 0x0000004008088836 */ /* 0x000fce0000000000 */
.L_x_77:
[----:B------:R-:W-:Y:S01]  /*2280*/  LEA R3, R5, 0xc0800000, 0x17 ;  /* 0xc080000005037811 */ /* 0x000fe200078eb8ff */
[----:B------:R-:W-:Y:S01]  /*2290*/  UMOV UR9, 0x40c90fdb ;  /* 0x40c90fdb00097882 */ /* 0x000fe20000000000 */
[----:B------:R-:W-:Y:S01]  /*22a0*/  IADD3 R5, PT, PT, R8, 0x81, -R5 ;  /* 0x0000008108057810 */ /* 0x000fe20007ffe805 */
[----:B------:R-:W-:Y:S02]  /*22b0*/  UIADD3 UR9, UPT, UPT, UR9, -0x1000000, URZ ;  /* 0xff00000009097890 */ /* 0x000fe4000fffe0ff */
[----:B------:R-:W-:-:S04]  /*22c0*/  IMAD.IADD R3, R6, 0x1, -R3 ;  /* 0x0000000106037824 */ /* 0x000fc800078e0a03 */
[----:B------:R-:W0:Y:S01]  /*22d0*/  MUFU.RCP R0, R3 ;  /* 0x0000000300007308 */ /* 0x000e220000001000 */
[----:B------:R-:W-:-:S04]  /*22e0*/  FADD.FTZ R7, -R3, -RZ ;  /* 0x800000ff03077221 */ /* 0x000fc80000010100 */
[----:B0-----:R-:W-:-:S04]  /*22f0*/  FFMA R9, R0, R7, 1 ;  /* 0x3f80000000097423 */ /* 0x001fc80000000007 */
[----:B------:R-:W-:-:S04]  /*2300*/  FFMA R0, R0, R9, R0 ;  /* 0x0000000900007223 */ /* 0x000fc80000000000 */
[----:B------:R-:W-:-:S04]  /*2310*/  FFMA R6, R0, UR9, RZ ;  /* 0x0000000900067c23 */ /* 0x000fc800080000ff */
[----:B------:R-:W-:-:S04]  /*2320*/  FFMA R9, R7, R6, UR9 ;  /* 0x0000000907097e23 */ /* 0x000fc80008000006 */
[----:B------:R-:W-:-:S04]  /*2330*/  FFMA R9, R0, R9, R6 ;  /* 0x0000000900097223 */ /* 0x000fc80000000006 */
[----:B------:R-:W-:-:S04]  /*2340*/  FFMA R10, R7, R9, UR9 ;  /* 0x00000009070a7e23 */ /* 0x000fc80008000009 */
[----:B------:R-:W-:-:S05]  /*2350*/  FFMA R6, R0, R10, R9 ;  /* 0x0000000a00067223 */ /* 0x000fca0000000009 */
[----:B------:R-:W-:-:S04]  /*2360*/  SHF.R.U32.HI R3, RZ, 0x17, R6 ;  /* 0x00000017ff037819 */ /* 0x000fc80000011606 */
[----:B------:R-:W-:-:S05]  /*2370*/  LOP3.LUT R3, R3, 0xff, RZ, 0xc0, !PT ;  /* 0x000000ff03037812 */ /* 0x000fca00078ec0ff */
[----:B------:R-:W-:-:S04]  /*2380*/  IMAD.IADD R7, R3, 0x1, R5 ;  /* 0x0000000103077824 */ /* 0x000fc800078e0205 */
[----:B------:R-:W-:-:S05]  /*2390*/  VIADD R3, R7, 0xffffffff ;  /* 0xffffffff07037836 */ /* 0x000fca0000000000 */
        /* <DEDUP_REMOVED lines=9> */
[CC--:B------:R-:W-:Y:S01]  /*2430*/  FFMA.RZ R3, R0.reuse, R10.reuse, R9 ;  /* 0x0000000a00037223 */ /* 0x0c0fe2000000c009 */
[C---:B------:R-:W-:Y:S01]  /*2440*/  VIADD R8, R7.reuse, 0x20 ;  /* 0x0000002007087836 */ /* 0x040fe20000000000 */
[C---:B------:R-:W-:Y:S02]  /*2450*/  ISETP.NE.AND P2, PT, R7.reuse, RZ, PT ;  /* 0x000000ff0700720c */ /* 0x040fe40003f45270 */
[----:B------:R-:W-:Y:S01]  /*2460*/  ISETP.NE.AND P1, PT, R7, RZ, PT ;  /* 0x000000ff0700720c */ /* 0x000fe20003f25270 */
[----:B------:R-:W-:Y:S01]  /*2470*/  IMAD.MOV R7, RZ, RZ, -R7 ;  /* 0x000000ffff077224 */ /* 0x000fe200078e0a07 */
[----:B------:R-:W-:Y:S01]  /*2480*/  LOP3.LUT R5, R3, 0x7fffff, RZ, 0xc0, !PT ;  /* 0x007fffff03057812 */ /* 0x000fe200078ec0ff */
[CCC-:B------:R-:W-:Y:S01]  /*2490*/  FFMA.RP R3, R0.reuse, R10.reuse, R9.reuse ;  /* 0x0000000a00037223 */ /* 0x1c0fe20000008009 */
[----:B------:R-:W-:Y:S02]  /*24a0*/  FFMA.RM R0, R0, R10, R9 ;  /* 0x0000000a00007223 */ /* 0x000fe40000004009 */
[----:B------:R-:W-:-:S03]  /*24b0*/  LOP3.LUT R5, R5, 0x800000, RZ, 0xfc, !PT ;  /* 0x0080000005057812 */ /* 0x000fc600078efcff */
        /* <DEDUP_REMOVED lines=9> */
[----:B------:R-:W-:-:S05]  /*2550*/  LOP3.LUT R3, R3, R0, RZ, 0xc0, !PT ;  /* 0x0000000003037212 */ /* 0x000fca00078ec0ff */
[----:B------:R-:W-:-:S05]  /*2560*/  IMAD.IADD R3, R8, 0x1, R3 ;  /* 0x0000000108037824 */ /* 0x000fca00078e0203 */
[----:B------:R-:W-:Y:S01]  /*2570*/  LOP3.LUT R6, R3, R6, RZ, 0xfc, !PT ;  /* 0x0000000603067212 */ /* 0x000fe200078efcff */
[----:B------:R-:W-:Y:S06]  /*2580*/  BRA `(.L_x_84) ;  /* 0x0000000000347947 */ /* 0x000fec0003800000 */
.L_x_83:
[----:B------:R-:W-:-:S04]  /*2590*/  LOP3.LUT R6, R6, 0x80000000, RZ, 0xc0, !PT ;  /* 0x8000000006067812 */ /* 0x000fc800078ec0ff */
[----:B------:R-:W-:Y:S01]  /*25a0*/  LOP3.LUT R6, R6, 0x7f800000, RZ, 0xfc, !PT ;  /* 0x7f80000006067812 */ /* 0x000fe200078efcff */
[----:B------:R-:W-:Y:S06]  /*25b0*/  BRA `(.L_x_84) ;  /* 0x0000000000287947 */ /* 0x000fec0003800000 */
.L_x_82:
[----:B------:R-:W-:Y:S01]  /*25c0*/  IMAD R6, R5, 0x800000, R6 ;  /* 0x0080000005067824 */ /* 0x000fe200078e0206 */
[----:B------:R-:W-:Y:S06]  /*25d0*/  BRA `(.L_x_84) ;  /* 0x0000000000207947 */ /* 0x000fec0003800000 */
.L_x_81:
[----:B------:R-:W-:-:S04]  /*25e0*/  LOP3.LUT R6, R6, 0x80000000, R3, 0x48, !PT ;  /* 0x8000000006067812 */ /* 0x000fc800078e4803 */
[----:B------:R-:W-:Y:S01]  /*25f0*/  LOP3.LUT R6, R6, 0x7f800000, RZ, 0xfc, !PT ;  /* 0x7f80000006067812 */ /* 0x000fe200078efcff */
[----:B------:R-:W-:Y:S06]  /*2600*/  BRA `(.L_x_84) ;  /* 0x0000000000147947 */ /* 0x000fec0003800000 */
.L_x_80:
[----:B------:R-:W-:Y:S01]  /*2610*/  LOP3.LUT R6, R6, 0x80000000, R3, 0x48, !PT ;  /* 0x8000000006067812 */ /* 0x000fe200078e4803 */
[----:B------:R-:W-:Y:S06]  /*2620*/  BRA `(.L_x_84) ;  /* 0x00000000000c7947 */ /* 0x000fec0003800000 */
.L_x_79:
[----:B------:R-:W0:Y:S01]  /*2630*/  MUFU.RSQ R6, -QNAN ;  /* 0xffc0000000067908 */ /* 0x000e220000001400 */
[----:B------:R-:W-:Y:S05]  /*2640*/  BRA `(.L_x_84) ;  /* 0x0000000000047947 */ /* 0x000fea0003800000 */
.L_x_78:
[----:B------:R-:W-:-:S07]  /*2650*/  FADD.FTZ R6, R0, 6.2831854820251464844 ;  /* 0x40c90fdb00067421 */ /* 0x000fce0000010000 */
.L_x_84:
[----:B------:R-:W-:-:S04]  /*2660*/  IMAD.MOV.U32 R5, RZ, RZ, 0x0 ;  /* 0x00000000ff057424 */ /* 0x000fc800078e00ff */
[----:B0-----:R-:W-:Y:S05]  /*2670*/  RET.REL.NODEC R4 `(msw_batch_f32) ;  /* 0xffffffd804607950 */ /* 0x001fea0003c3ffff */
        .type           $msw_batch_f32$__internal_trig_reduction_slowpathd,@function
        .size           $msw_batch_f32$__internal_trig_reduction_slowpathd,(.L_x_96 - $msw_batch_f32$__internal_trig_reduction_slowpathd)
$msw_batch_f32$__internal_trig_reduction_slowpathd:
[--C-:B------:R-:W-:Y:S01]  /*2680*/  SHF.R.U32.HI R14, RZ, 0x14, R13.reuse ;  /* 0x00000014ff0e7819 */ /* 0x100fe2000001160d */
[----:B------:R-:W-:Y:S02]  /*2690*/  IMAD.MOV.U32 R21, RZ, RZ, R13 ;  /* 0x000000ffff157224 */ /* 0x000fe400078e000d */
[----:B------:R-:W-:Y:S01]  /*26a0*/  IMAD.MOV.U32 R15, RZ, RZ, RZ ;  /* 0x000000ffff0f7224 */ /* 0x000fe200078e00ff */
[----:B------:R-:W-:-:S04]  /*26b0*/  LOP3.LUT R16, R14, 0x7ff, RZ, 0xc0, !PT ;  /* 0x000007ff0e107812 */ /* 0x000fc800078ec0ff */
[----:B------:R-:W-:-:S13]  /*26c0*/  ISETP.NE.AND P0, PT, R16, 0x7ff, PT ;  /* 0x000007ff1000780c */ /* 0x000fda0003f05270 */
[----:B------:R-:W-:Y:S05]  /*26d0*/  @!P0 BRA `(.L_x_85) ;  /* 0x0000000800488947 */ /* 0x000fea0003800000 */
[----:B------:R-:W-:Y:S01]  /*26e0*/  VIADD R16, R16, 0xfffffc00 ;  /* 0xfffffc0010107836 */ /* 0x000fe20000000000 */
[----:B------:R-:W-:Y:S01]  /*26f0*/  BSSY.RECONVERGENT B3, `(.L_x_86) ;  /* 0x000002f000037945 */ /* 0x000fe20003800200 */
[----:B------:R-:W-:-:S03]  /*2700*/  CS2R R18, SRZ ;  /* 0x0000000000127805 */ /* 0x000fc6000001ff00 */
[----:B------:R-:W-:Y:S02]  /*2710*/  SHF.R.U32.HI R15, RZ, 0x6, R16 ;  /* 0x00000006ff0f7819 */ /* 0x000fe40000011610 */
[----:B------:R-:W-:Y:S02]  /*2720*/  ISETP.GE.U32.AND P0, PT, R16, 0x80, PT ;  /* 0x000000801000780c */ /* 0x000fe40003f06070 */
[C---:B------:R-:W-:Y:S02]  /*2730*/  IADD3 R22, PT, PT, -R15.reuse, 0x13, RZ ;  /* 0x000000130f167810 */ /* 0x040fe40007ffe1ff */
[----:B------:R-:W-:Y:S02]  /*2740*/  IADD3 R33, PT, PT, -R15, 0xf, RZ ;  /* 0x0000000f0f217810 */ /* 0x000fe40007ffe1ff */
[----:B------:R-:W-:-:S04]  /*2750*/  SEL R22, R22, 0x12, P0 ;  /* 0x0000001216167807 */ /* 0x000fc80000000000 */
[----:B------:R-:W-:-:S13]  /*2760*/  ISETP.GE.AND P0, PT, R33, R22, PT ;  /* 0x000000162100720c */ /* 0x000fda0003f06270 */
[----:B------:R-:W-:Y:S05]  /*2770*/  @P0 BRA `(.L_x_87) ;  /* 0x0000000000980947 */ /* 0x000fea0003800000 */
[----:B------:R-:W0:Y:S01]  /*2780*/  LDC.64 R16, c[0x0][0x358] ;  /* 0x0000d600ff107b82 */ /* 0x000e220000000a00 */
[C---:B------:R-:W-:Y:S01]  /*2790*/  SHF.L.U64.HI R23, R20.reuse, 0xb, R21 ;  /* 0x0000000b14177819 */ /* 0x040fe20000010215 */
[----:B------:R-:W-:Y:S01]  /*27a0*/  BSSY.RECONVERGENT B4, `(.L_x_88) ;  /* 0x0000022000047945 */ /* 0x000fe20003800200 */
[----:B------:R-:W-:Y:S01]  /*27b0*/  IMAD.SHL.U32 R25, R20, 0x800, RZ ;  /* 0x0000080014197824 */ /* 0x000fe200078e00ff */
[----:B------:R-:W-:Y:S01]  /*27c0*/  IADD3 R31, PT, PT, RZ, -R15, -R22 ;  /* 0x8000000fff1f7210 */ /* 0x000fe20007ffe816 */
[----:B------:R-:W-:Y:S01]  /*27d0*/  IMAD.MOV.U32 R30, RZ, RZ, RZ ;  /* 0x000000ffff1e7224 */ /* 0x000fe200078e00ff */
[----:B------:R-:W-:Y:S02]  /*27e0*/  CS2R R18, SRZ ;  /* 0x0000000000127805 */ /* 0x000fe4000001ff00 */
[----:B------:R-:W-:-:S07]  /*27f0*/  LOP3.LUT R23, R23, 0x80000000, RZ, 0xfc, !PT ;  /* 0x8000000017177812 */ /* 0x000fce00078efcff */
.L_x_89:
[----:B------:R-:W1:Y:S01]  /*2800*/  LDC.64 R20, c[0x4][RZ] ;  /* 0x01000000ff147b82 */ /* 0x000e620000000a00 */
[----:B0-----:R-:W-:Y:S02]  /*2810*/  R2UR UR10, R16 ;  /* 0x00000000100a72ca */ /* 0x001fe400000e0000 */
[----:B------:R-:W-:Y:S01]  /*2820*/  R2UR UR11, R17 ;  /* 0x00000000110b72ca */ /* 0x000fe200000e0000 */
[----:B-1----:R-:W-:-:S12]  /*2830*/  IMAD.WIDE R20, R33, 0x8, R20 ;  /* 0x0000000821147825 */ /* 0x002fd800078e0214 */
[----:B------:R-:W2:Y:S01]  /*2840*/  LDG.E.64.CONSTANT R20, desc[UR10][R20.64] ;  /* 0x0000000a14147981 */ /* 0x000ea2000c1e9b00 */
[----:B------:R-:W-:Y:S02]  /*2850*/  VIADD R31, R31, 0x1 ;  /* 0x000000011f1f7836 */ /* 0x000fe40000000000 */
[----:B------:R-:W-:Y:S02]  /*2860*/  VIADD R33, R33, 0x1 ;  /* 0x0000000121217836 */ /* 0x000fe40000000000 */
[----:B--2---:R-:W-:-:S04]  /*2870*/  IMAD.WIDE.U32 R18, P3, R20, R25, R18 ;  /* 0x0000001914127225 */ /* 0x004fc80007860012 */
[----:B------:R-:W-:Y:S02]  /*2880*/  IMAD R35, R20, R23, RZ ;  /* 0x0000001714237224 */ /* 0x000fe400078e02ff */
[CC--:B------:R-:W-:Y:S02]  /*2890*/  IMAD R32, R21.reuse, R25.reuse, RZ ;  /* 0x0000001915207224 */ /* 0x0c0fe400078e02ff */
[----:B------:R-:W-:Y:S01]  /*28a0*/  IMAD.HI.U32 R37, R21, R25, RZ ;  /* 0x0000001915257227 */ /* 0x000fe200078e00ff */
[----:B------:R-:W-:-:S03]  /*28b0*/  IADD3 R19, P0, PT, R35, R19, RZ ;  /* 0x0000001323137210 */ /* 0x000fc60007f1e0ff */
[----:B------:R-:W-:Y:S01]  /*28c0*/  IMAD R35, R30, 0x8, R1 ;  /* 0x000000081e237824 */ /* 0x000fe200078e0201 */
[----:B------:R-:W-:Y:S01]  /*28d0*/  IADD3 R19, P1, PT, R32, R19, RZ ;  /* 0x0000001320137210 */ /* 0x000fe20007f3e0ff */
[----:B------:R-:W-:-:S04]  /*28e0*/  IMAD.HI.U32 R32, R20, R23, RZ ;  /* 0x0000001714207227 */ /* 0x000fc800078e00ff */
[----:B------:R-:W-:Y:S01]  /*28f0*/  IMAD.X R20, RZ, RZ, R32, P3 ;  /* 0x000000ffff147224 */ /* 0x000fe200018e0620 */
[----:B------:R0:W-:Y:S01]  /*2900*/  STL.64 [R35], R18 ;  /* 0x0000001223007387 */ /* 0x0001e20000100a00 */
[----:B------:R-:W-:-:S03]  /*2910*/  IMAD.HI.U32 R32, R21, R23, RZ ;  /* 0x0000001715207227 */ /* 0x000fc600078e00ff */
[----:B------:R-:W-:Y:S01]  /*2920*/  IADD3.X R20, P0, PT, R37, R20, RZ, P0, !PT ;  /* 0x0000001425147210 */ /* 0x000fe2000071e4ff */
[----:B------:R-:W-:Y:S02]  /*2930*/  IMAD R21, R21, R23, RZ ;  /* 0x0000001715157224 */ /* 0x000fe400078e02ff */
[----:B------:R-:W-:-:S03]  /*2940*/  VIADD R30, R30, 0x1 ;  /* 0x000000011e1e7836 */ /* 0x000fc60000000000 */
[----:B------:R-:W-:Y:S01]  /*2950*/  IADD3.X R21, P1, PT, R21, R20, RZ, P1, !PT ;  /* 0x0000001415157210 */ /* 0x000fe20000f3e4ff */
[----:B------:R-:W-:Y:S01]  /*2960*/  IMAD.X R20, RZ, RZ, R32, P0 ;  /* 0x000000ffff147224 */ /* 0x000fe200000e0620 */
[----:B------:R-:W-:-:S03]  /*2970*/  ISETP.NE.AND P0, PT, R31, -0xf, PT ;  /* 0xfffffff11f00780c */ /* 0x000fc60003f05270 */
[----:B------:R-:W-:Y:S02]  /*2980*/  IMAD.X R20, RZ, RZ, R20, P1 ;  /* 0x000000ffff147224 */ /* 0x000fe400008e0614 */
[----:B0-----:R-:W-:Y:S02]  /*2990*/  IMAD.MOV.U32 R18, RZ, RZ, R21 ;  /* 0x000000ffff127224 */ /* 0x001fe400078e0015 */
[----:B------:R-:W-:-:S06]  /*29a0*/  IMAD.MOV.U32 R19, RZ, RZ, R20 ;  /* 0x000000ffff137224 */ /* 0x000fcc00078e0014 */
[----:B------:R-:W-:Y:S05]  /*29b0*/  @P0 BRA `(.L_x_89) ;  /* 0xfffffffc00900947 */ /* 0x000fea000383ffff */
[----:B------:R-:W-:Y:S05]  /*29c0*/  BSYNC.RECONVERGENT B4 ;  /* 0x0000000000047941 */ /* 0x000fea0003800200 */
.L_x_88:
[----:B------:R-:W-:-:S07]  /*29d0*/  IMAD.MOV.U32 R33, RZ, RZ, R22 ;  /* 0x000000ffff217224 */ /* 0x000fce00078e0016 */
.L_x_87:
[----:B------:R-:W-:Y:S05]  /*29e0*/  BSYNC.RECONVERGENT B3 ;  /* 0x0000000000037941 */ /* 0x000fea0003800200 */
.L_x_86:
[----:B------:R-:W-:Y:S01]  /*29f0*/  LOP3.LUT P0, R35, R14, 0x3f, RZ, 0xc0, !PT ;  /* 0x0000003f0e237812 */ /* 0x000fe2000780c0ff */
[----:B------:R-:W-:-:S04]  /*2a00*/  IMAD.IADD R14, R15, 0x1, R33 ;  /* 0x000000010f0e7824 */ /* 0x000fc800078e0221 */
[----:B------:R-:W-:-:S05]  /*2a10*/  IMAD.U32 R37, R14, 0x8, R1 ;  /* 0x000000080e257824 */ /* 0x000fca00078e0001 */
[----:B------:R0:W-:Y:S04]  /*2a20*/  STL.64 [R37+-0x78], R18 ;  /* 0xffff881225007387 */ /* 0x0001e80000100a00 */
[----:B------:R-:W2:Y:S04]  /*2a30*/  @P0 LDL.64 R22, [R1+0x8] ;  /* 0x0000080001160983 */ /* 0x000ea80000100a00 */
[----:B------:R-:W3:Y:S04]  /*2a40*/  LDL.64 R16, [R1+0x10] ;  /* 0x0000100001107983 */ /* 0x000ee80000100a00 */
[----:B------:R-:W4:Y:S01]  /*2a50*/  LDL.64 R14, [R1+0x18] ;  /* 0x00001800010e7983 */ /* 0x000f220000100a00 */
[----:B------:R-:W-:Y:S01]  /*2a60*/  @P0 LOP3.LUT R20, R35, 0x3f, RZ, 0x3c, !PT ;  /* 0x0000003f23140812 */ /* 0x000fe200078e3cff */
[----:B------:R-:W-:Y:S01]  /*2a70*/  BSSY.RECONVERGENT B3, `(.L_x_90) ;  /* 0x0000034000037945 */ /* 0x000fe20003800200 */
[----:B--2---:R-:W-:-:S02]  /*2a80*/  @P0 SHF.R.U64 R21, R22, 0x1, R23 ;  /* 0x0000000116150819 */ /* 0x004fc40000001217 */
[----:B------:R-:W-:Y:S02]  /*2a90*/  @P0 SHF.R.U32.HI R23, RZ, 0x1, R23 ;  /* 0x00000001ff170819 */ /* 0x000fe40000011617 */
[CC--:B---3--:R-:W-:Y:S02]  /*2aa0*/  @P0 SHF.L.U32 R25, R16.reuse, R35.reuse, RZ ;  /* 0x0000002310190219 */ /* 0x0c8fe400000006ff */
[----:B0-----:R-:W-:Y:S02]  /*2ab0*/  @P0 SHF.R.U64 R18, R21, R20, R23 ;  /* 0x0000001415120219 */ /* 0x001fe40000001217 */
[--C-:B------:R-:W-:Y:S02]  /*2ac0*/  @P0 SHF.R.U32.HI R33, RZ, 0x1, R17.reuse ;  /* 0x00000001ff210819 */ /* 0x100fe40000011611 */
[C-C-:B------:R-:W-:Y:S02]  /*2ad0*/  @P0 SHF.R.U64 R31, R16.reuse, 0x1, R17.reuse ;  /* 0x00000001101f0819 */ /* 0x140fe40000001211 */
[----:B------:R-:W-:-:S02]  /*2ae0*/  @P0 SHF.L.U64.HI R22, R16, R35, R17 ;  /* 0x0000002310160219 */ /* 0x000fc40000010211 */
[----:B------:R-:W-:Y:S02]  /*2af0*/  @P0 SHF.R.U32.HI R19, RZ, R20, R23 ;  /* 0x00000014ff130219 */ /* 0x000fe40000011617 */
[----:B------:R-:W-:Y:S02]  /*2b00*/  @P0 LOP3.LUT R16, R25, R18, RZ, 0xfc, !PT ;  /* 0x0000001219100212 */ /* 0x000fe400078efcff */
[----:B----4-:R-:W-:Y:S02]  /*2b10*/  @P0 SHF.L.U32 R21, R14, R35, RZ ;  /* 0x000000230e150219 */ /* 0x010fe400000006ff */
[----:B------:R-:W-:Y:S02]  /*2b20*/  @P0 SHF.R.U64 R30, R31, R20, R33 ;  /* 0x000000141f1e0219 */ /* 0x000fe40000001221 */
[----:B------:R-:W-:Y:S01]  /*2b30*/  @P0 LOP3.LUT R17, R22, R19, RZ, 0xfc, !PT ;  /* 0x0000001316110212 */ /* 0x000fe200078efcff */
[----:B------:R-:W-:Y:S01]  /*2b40*/  IMAD.SHL.U32 R19, R16, 0x4, RZ ;  /* 0x0000000410137824 */ /* 0x000fe200078e00ff */
[----:B------:R-:W-:-:S02]  /*2b50*/  @P0 SHF.L.U64.HI R35, R14, R35, R15 ;  /* 0x000000230e230219 */ /* 0x000fc4000001020f */
[----:B------:R-:W-:Y:S02]  /*2b60*/  @P0 SHF.R.U32.HI R20, RZ, R20, R33 ;  /* 0x00000014ff140219 */ /* 0x000fe40000011621 */
[----:B------:R-:W-:Y:S02]  /*2b70*/  @P0 LOP3.LUT R14, R21, R30, RZ, 0xfc, !PT ;  /* 0x0000001e150e0212 */ /* 0x000fe400078efcff */
[----:B------:R-:W-:Y:S02]  /*2b80*/  SHF.L.U64.HI R16, R16, 0x2, R17 ;  /* 0x0000000210107819 */ /* 0x000fe40000010211 */
[----:B------:R-:W-:Y:S02]  /*2b90*/  @P0 LOP3.LUT R15, R35, R20, RZ, 0xfc, !PT ;  /* 0x00000014230f0212 */ /* 0x000fe400078efcff */
[----:B------:R-:W-:Y:S02]  /*2ba0*/  SHF.L.W.U32.HI R17, R17, 0x2, R14 ;  /* 0x0000000211117819 */ /* 0x000fe40000010e0e */
[----:B------:R-:W-:-:S02]  /*2bb0*/  IADD3 RZ, P0, PT, RZ, -R19, RZ ;  /* 0x80000013ffff7210 */ /* 0x000fc40007f1e0ff */
[----:B------:R-:W-:Y:S02]  /*2bc0*/  LOP3.LUT R18, RZ, R16, RZ, 0x33, !PT ;  /* 0x00000010ff127212 */ /* 0x000fe400078e33ff */
[----:B------:R-:W-:Y:S02]  /*2bd0*/  SHF.L.W.U32.HI R14, R14, 0x2, R15 ;  /* 0x000000020e0e7819 */ /* 0x000fe40000010e0f */
[----:B------:R-:W-:Y:S02]  /*2be0*/  LOP3.LUT R20, RZ, R17, RZ, 0x33, !PT ;  /* 0x00000011ff147212 */ /* 0x000fe400078e33ff */
[----:B------:R-:W-:Y:S02]  /*2bf0*/  IADD3.X R23, P0, PT, RZ, R18, RZ, P0, !PT ;  /* 0x00000012ff177210 */ /* 0x000fe4000071e4ff */
[----:B------:R-:W-:Y:S02]  /*2c00*/  LOP3.LUT R18, RZ, R14, RZ, 0x33, !PT ;  /* 0x0000000eff127212 */ /* 0x000fe400078e33ff */
[----:B------:R-:W-:-:S02]  /*2c10*/  IADD3.X R20, P1, PT, RZ, R20, RZ, P0, !PT ;  /* 0x00000014ff147210 */ /* 0x000fc4000073e4ff */
[----:B------:R-:W-:-:S03]  /*2c20*/  ISETP.GT.U32.AND P3, PT, R17, -0x1, PT ;  /* 0xffffffff1100780c */ /* 0x000fc60003f64070 */
[----:B------:R-:W-:Y:S01]  /*2c30*/  IMAD.X R21, RZ, RZ, R18, P1 ;  /* 0x000000ffff157224 */ /* 0x000fe200008e0612 */
[----:B------:R-:W-:-:S04]  /*2c40*/  ISETP.GT.AND.EX P0, PT, R14, -0x1, PT, P3 ;  /* 0xffffffff0e00780c */ /* 0x000fc80003f04330 */
[----:B------:R-:W-:Y:S02]  /*2c50*/  SEL R18, R14, R21, P0 ;  /* 0x000000150e127207 */ /* 0x000fe40000000000 */
[----:B------:R-:W-:Y:S02]  /*2c60*/  SEL R21, R17, R20, P0 ;  /* 0x0000001411157207 */ /* 0x000fe40000000000 */
[----:B------:R-:W-:Y:S02]  /*2c70*/  ISETP.NE.U32.AND P1, PT, R18, RZ, PT ;  /* 0x000000ff1200720c */ /* 0x000fe40003f25070 */
[----:B------:R-:W-:Y:S02]  /*2c80*/  SEL R30, R16, R23, P0 ;  /* 0x00000017101e7207 */ /* 0x000fe40000000000 */
[----:B------:R-:W-:Y:S01]  /*2c90*/  SEL R17, R21, R18, !P1 ;  /* 0x0000001215117207 */ /* 0x000fe20004800000 */
[----:B------:R-:W-:-:S05]  /*2ca0*/  @!P0 IMAD.MOV R19, RZ, RZ, -R19 ;  /* 0x000000ffff138224 */ /* 0x000fca00078e0a13 */
[----:B------:R-:W0:Y:S02]  /*2cb0*/  FLO.U32 R17, R17 ;  /* 0x0000001100117300 */ /* 0x000e2400000e0000 */
[C---:B0-----:R-:W-:Y:S02]  /*2cc0*/  IADD3 R22, PT, PT, -R17.reuse, 0x1f, RZ ;  /* 0x0000001f11167810 */ /* 0x041fe40007ffe1ff */
[----:B------:R-:W-:-:S03]  /*2cd0*/  IADD3 R20, PT, PT, -R17, 0x3f, RZ ;  /* 0x0000003f11147810 */ /* 0x000fc60007ffe1ff */
[----:B------:R-:W-:-:S05]  /*2ce0*/  @P1 IMAD.MOV R20, RZ, RZ, R22 ;  /* 0x000000ffff141224 */ /* 0x000fca00078e0216 */
[----:B------:R-:W-:-:S13]  /*2cf0*/  ISETP.NE.AND P1, PT, R20, RZ, PT ;  /* 0x000000ff1400720c */ /* 0x000fda0003f25270 */
[----:B------:R-:W-:Y:S05]  /*2d00*/  @!P1 BRA `(.L_x_91) ;  /* 0x0000000000289947 */ /* 0x000fea0003800000 */
[C---:B------:R-:W-:Y:S02]  /*2d10*/  LOP3.LUT R16, R20.reuse, 0x3f, RZ, 0xc0, !PT ;  /* 0x0000003f14107812 */ /* 0x040fe400078ec0ff */
[--C-:B------:R-:W-:Y:S02]  /*2d20*/  SHF.R.U64 R22, R19, 0x1, R30.reuse ;  /* 0x0000000113167819 */ /* 0x100fe4000000121e */
[----:B------:R-:W-:Y:S02]  /*2d30*/  SHF.R.U32.HI R30, RZ, 0x1, R30 ;  /* 0x00000001ff1e7819 */ /* 0x000fe4000001161e */
[----:B------:R-:W-:Y:S02]  /*2d40*/  LOP3.LUT R17, R20, 0x3f, RZ, 0xc, !PT ;  /* 0x0000003f14117812 */ /* 0x000fe400078e0cff */
[CC--:B------:R-:W-:Y:S02]  /*2d50*/  SHF.L.U64.HI R18, R21.reuse, R16.reuse, R18 ;  /* 0x0000001015127219 */ /* 0x0c0fe40000010212 */
[----:B------:R-:W-:-:S02]  /*2d60*/  SHF.L.U32 R16, R21, R16, RZ ;  /* 0x0000001015107219 */ /* 0x000fc400000006ff */
[-CC-:B------:R-:W-:Y:S02]  /*2d70*/  SHF.R.U64 R21, R22, R17.reuse, R30.reuse ;  /* 0x0000001116157219 */ /* 0x180fe4000000121e */
[----:B------:R-:W-:Y:S02]  /*2d80*/  SHF.R.U32.HI R17, RZ, R17, R30 ;  /* 0x00000011ff117219 */ /* 0x000fe4000001161e */
[----:B------:R-:W-:Y:S02]  /*2d90*/  LOP3.LUT R21, R16, R21, RZ, 0xfc, !PT ;  /* 0x0000001510157212 */ /* 0x000fe400078efcff */
[----:B------:R-:W-:-:S07]  /*2da0*/  LOP3.LUT R18, R18, R17, RZ, 0xfc, !PT ;  /* 0x0000001112127212 */ /* 0x000fce00078efcff */
.L_x_91:
[----:B------:R-:W-:Y:S05]  /*2db0*/  BSYNC.RECONVERGENT B3 ;  /* 0x0000000000037941 */ /* 0x000fea0003800200 */
.L_x_90:
[----:B------:R-:W-:Y:S01]  /*2dc0*/  IMAD.WIDE.U32 R22, R21, 0x2168c235, RZ ;  /* 0x2168c23515167825 */ /* 0x000fe200078e00ff */
[----:B------:R-:W-:-:S03]  /*2dd0*/  SHF.R.U32.HI R15, RZ, 0x1e, R15 ;  /* 0x0000001eff0f7819 */ /* 0x000fc6000001160f */
[----:B------:R-:W-:Y:S01]  /*2de0*/  IMAD.MOV.U32 R16, RZ, RZ, R23 ;  /* 0x000000ffff107224 */ /* 0x000fe200078e0017 */
[----:B------:R-:W-:Y:S01]  /*2df0*/  IADD3 RZ, P1, PT, R22, R22, RZ ;  /* 0x0000001616ff7210 */ /* 0x000fe20007f3e0ff */
[----:B------:R-:W-:Y:S01]  /*2e00*/  IMAD.MOV.U32 R17, RZ, RZ, RZ ;  /* 0x000000ffff117224 */ /* 0x000fe200078e00ff */
[----:B------:R-:W-:Y:S01]  /*2e10*/  LEA.HI R15, R14, R15, RZ, 0x1 ;  /* 0x0000000f0e0f7211 */ /* 0x000fe200078f08ff */
[----:B------:R-:W-:-:S04]  /*2e20*/  IMAD.HI.U32 R19, R18, -0x36f0255e, RZ ;  /* 0xc90fdaa212137827 */ /* 0x000fc800078e00ff */
[----:B------:R-:W-:-:S04]  /*2e30*/  IMAD.WIDE.U32 R16, R21, -0x36f0255e, R16 ;  /* 0xc90fdaa215107825 */ /* 0x000fc800078e0010 */
[C---:B------:R-:W-:Y:S02]  /*2e40*/  IMAD R21, R18.reuse, -0x36f0255e, RZ ;  /* 0xc90fdaa212157824 */ /* 0x040fe400078e02ff */
[----:B------:R-:W-:-:S04]  /*2e50*/  IMAD.WIDE.U32 R16, P3, R18, 0x2168c235, R16 ;  /* 0x2168c23512107825 */ /* 0x000fc80007860010 */
[----:B------:R-:W-:Y:S01]  /*2e60*/  IMAD.X R18, RZ, RZ, R19, P3 ;  /* 0x000000ffff127224 */ /* 0x000fe200018e0613 */
[----:B------:R-:W-:Y:S02]  /*2e70*/  IADD3 R17, P3, PT, R21, R17, RZ ;  /* 0x0000001115117210 */ /* 0x000fe40007f7e0ff */
[----:B------:R-:W-:Y:S02]  /*2e80*/  IADD3.X RZ, P1, PT, R16, R16, RZ, P1, !PT ;  /* 0x0000001010ff7210 */ /* 0x000fe40000f3e4ff */
[C---:B------:R-:W-:Y:S01]  /*2e90*/  ISETP.GT.U32.AND P4, PT, R17.reuse, RZ, PT ;  /* 0x000000ff1100720c */ /* 0x040fe20003f84070 */
[----:B------:R-:W-:Y:S01]  /*2ea0*/  IMAD.X R18, RZ, RZ, R18, P3 ;  /* 0x000000ffff127224 */ /* 0x000fe200018e0612 */
[----:B------:R-:W-:-:S04]  /*2eb0*/  IADD3.X R16, P3, PT, R17, R17, RZ, P1, !PT ;  /* 0x0000001111107210 */ /* 0x000fc80000f7e4ff */
[C---:B------:R-:W-:Y:S01]  /*2ec0*/  ISETP.GT.AND.EX P1, PT, R18.reuse, RZ, PT, P4 ;  /* 0x000000ff1200720c */ /* 0x040fe20003f24340 */
[----:B------:R-:W-:-:S03]  /*2ed0*/  IMAD.X R19, R18, 0x1, R18, P3 ;  /* 0x0000000112137824 */ /* 0x000fc600018e0612 */
[----:B------:R-:W-:Y:S02]  /*2ee0*/  SEL R16, R16, R17, P1 ;  /* 0x0000001110107207 */ /* 0x000fe40000800000 */
[----:B------:R-:W-:Y:S02]  /*2ef0*/  SEL R17, R19, R18, P1 ;  /* 0x0000001213117207 */ /* 0x000fe40000800000 */
[----:B------:R-:W-:Y:S02]  /*2f00*/  IADD3 R16, P3, PT, R16, 0x1, RZ ;  /* 0x0000000110107810 */ /* 0x000fe40007f7e0ff */
[----:B------:R-:W-:Y:S02]  /*2f10*/  SEL R19, RZ, 0xffffffff, !P1 ;  /* 0xffffffffff137807 */ /* 0x000fe40004800000 */
[----:B------:R-:W-:Y:S01]  /*2f20*/  LOP3.LUT P1, R13, R13, 0x80000000, RZ, 0xc0, !PT ;  /* 0x800000000d0d7812 */ /* 0x000fe2000782c0ff */
[----:B------:R-:W-:Y:S02]  /*2f30*/  IMAD.X R17, RZ, RZ, R17, P3 ;  /* 0x000000ffff117224 */ /* 0x000fe400018e0611 */
[----:B------:R-:W-:Y:S01]  /*2f40*/  IMAD.IADD R18, R19, 0x1, -R20 ;  /* 0x0000000113127824 */ /* 0x000fe200078e0a14 */
[----:B------:R-:W-:-:S02]  /*2f50*/  @!P0 LOP3.LUT R13, R13, 0x80000000, RZ, 0x3c, !PT ;  /* 0x800000000d0d8812 */ /* 0x000fc400078e3cff */
[----:B------:R-:W-:-:S04]  /*2f60*/  SHF.R.U64 R16, R16, 0xa, R17 ;  /* 0x0000000a10107819 */ /* 0x000fc80000001211 */
[----:B------:R-:W-:-:S03]  /*2f70*/  IADD3 R16, P3, PT, R16, 0x1, RZ ;  /* 0x0000000110107810 */ /* 0x000fc60007f7e0ff */
[----:B------:R-:W-:Y:S01]  /*2f80*/  @P1 IMAD.MOV R15, RZ, RZ, -R15 ;  /* 0x000000ffff0f1224 */ /* 0x000fe200078e0a0f */
[----:B------:R-:W-:-:S04]  /*2f90*/  LEA.HI.X R17, R17, RZ, RZ, 0x16, P3 ;  /* 0x000000ff11117211 */ /* 0x000fc800018fb4ff */
[--C-:B------:R-:W-:Y:S01]  /*2fa0*/  SHF.R.U64 R20, R16, 0x1, R17.reuse ;  /* 0x0000000110147819 */ /* 0x100fe20000001211 */
[----:B------:R-:W-:Y:S01]  /*2fb0*/  IMAD.SHL.U32 R16, R18, 0x100000, RZ ;  /* 0x0010000012107824 */ /* 0x000fe200078e00ff */
[----:B------:R-:W-:Y:S02]  /*2fc0*/  SHF.R.U32.HI R17, RZ, 0x1, R17 ;  /* 0x00000001ff117819 */ /* 0x000fe40000011611 */
[----:B------:R-:W-:-:S04]  /*2fd0*/  IADD3 R20, P3, P4, RZ, RZ, R20 ;  /* 0x000000ffff147210 */ /* 0x000fc80007c7e014 */
[----:B------:R-:W-:-:S04]  /*2fe0*/  IADD3.X R14, PT, PT, R16, 0x3fe00000, R17, P3, P4 ;  /* 0x3fe00000100e7810 */ /* 0x000fc80001fe8411 */
[----:B------:R-:W-:-:S07]  /*2ff0*/  LOP3.LUT R21, R14, R13, RZ, 0xfc, !PT ;  /* 0x0000000d0e157212 */ /* 0x000fce00078efcff */
.L_x_85:
[----:B------:R-:W-:-:S04]  /*3000*/  IMAD.MOV.U32 R13, RZ, RZ, 0x0 ;  /* 0x00000000ff0d7424 */ /* 0x000fc800078e00ff */
[----:B------:R-:W-:Y:S05]  /*3010*/  RET.REL.NODEC R12 `(msw_batch_f32) ;  /* 0xffffffcc0cf87950 */ /* 0x000fea0003c3ffff */
.L_x_92:
        /* <DEDUP_REMOVED lines=14> */
.L_x_96:


//--------------------- .nv.global.init           --------------------------
	.section	.nv.global.init,"aw",@progbits
	.align	16
.nv.global.init:
	.type		__cudart_sin_cos_coeffs,@object
	.size		__cudart_sin_cos_coeffs,(__cudart_i2opi_d - __cudart_sin_cos_coeffs)
__cudart_sin_cos_coeffs:
        /*0000*/ 	.byte	0x46, 0xd2, 0xb0, 0x2c, 0xf1, 0xe5, 0x5a, 0xbe, 0x92, 0xe3, 0xac, 0x69, 0xe3, 0x1d, 0xc7, 0x3e
        /*0010*/ 	.byte	0xa1, 0x62, 0xdb, 0x19, 0xa0, 0x01, 0x2a, 0xbf, 0x18, 0x08, 0x11, 0x11, 0x11, 0x11, 0x81, 0x3f
        /*0020*/ 	.byte	0x54, 0x55, 0x55, 0x55, 0x55, 0x55, 0xc5, 0xbf, 0x00, 0x00, 0x00, 0x00, 0x00, 0x00, 0x00, 0x00
        /*0030*/ 	.byte	0x00, 0x00, 0x00, 0x00, 0x00, 0x00, 0x00, 0x00, 0x64, 0x81, 0xfd, 0x20, 0x83, 0xff, 0xa8, 0xbd
        /*0040*/ 	.byte	0x28, 0x85, 0xef, 0xc1, 0xa7, 0xee, 0x21, 0x3e, 0xd9, 0xe6, 0x06, 0x8e, 0x4f, 0x7e, 0x92, 0xbe
        /*0050*/ 	.byte	0xe9, 0xbc, 0xdd, 0x19, 0xa0, 0x01, 0xfa, 0x3e, 0x47, 0x5d, 0xc1, 0x16, 0x6c, 0xc1, 0x56, 0xbf
        /*0060*/ 	.byte	0x51, 0x55, 0x55, 0x55, 0x55, 0x55, 0xa5, 0x3f, 0x00, 0x00, 0x00, 0x00, 0x00, 0x00, 0xe0, 0xbf
        /*0070*/ 	.byte	0x00, 0x00, 0x00, 0x00, 0x00, 0x00, 0xf0, 0x3f, 0x00, 0x00, 0x00, 0x00, 0x00, 0x00, 0x00, 0x00
	.type		__cudart_i2opi_d,@object
	.size		__cudart_i2opi_d,(.L_2 - __cudart_i2opi_d)
__cudart_i2opi_d:
        /* <DEDUP_REMOVED lines=9> */
.L_2:


//--------------------- .nv.shared.msw_many_series_one_param_time_major_f32 --------------------------
	.section	.nv.shared.msw_many_series_one_param_time_major_f32,"aw",@nobits
	.sectionflags	@""
	.align	16
	.zero		1024


//--------------------- .nv.shared.reserved.0     --------------------------
	.section	.nv.shared.reserved.0,"aw",@nobits
	.weak		__nv_reservedSMEM_offset_0_alias
	.size		__nv_reservedSMEM_offset_0_alias, 0, 64
	.other		__nv_reservedSMEM_offset_0_alias,@"STO_CUDA_RESERVED_SHARED STV_DEFAULT"
__nv_reservedSMEM_offset_0_alias:
	.zero		0
	.zero		64


//--------------------- .nv.shared.msw_batch_f32  --------------------------
	.section	.nv.shared.msw_batch_f32,"aw",@nobits
	.sectionflags	@""
	.align	16
	.zero		1024


//--------------------- .nv.constant0.msw_many_series_one_param_time_major_f32 --------------------------
	.section	.nv.constant0.msw_many_series_one_param_time_major_f32,"a",@progbits
	.sectionflags	@""
	.align	4
.nv.constant0.msw_many_series_one_param_time_major_f32:
	.zero		936


//--------------------- .nv.constant0.msw_batch_f32 --------------------------
	.section	.nv.constant0.msw_batch_f32,"a",@progbits
	.sectionflags	@""
	.align	4
.nv.constant0.msw_batch_f32:
	.zero		936


//--------------------- SYMBOLS --------------------------

	.type		.nv.reservedSmem.offset0,@object
	.size		.nv.reservedSmem.offset0,0x4
	.type		.nv.reservedSmem.cap,@object
	.size		.nv.reservedSmem.cap,0x4
